	.target	sm_80

	.elftype	@"ET_EXEC"


//--------------------- .note.nv.tkinfo           --------------------------
	.section	.note.nv.tkinfo,"",@"SHT_NOTE"
	.sectionflags	@"SHF_NOTE_NV_TKINFO"
	.tkinfo
        /*0018*/ 	.word	0x00000002
        /*0030*/ 	.string	""
        /*0030*/ 	.string	"ptxas"
        /*0030*/ 	.string	"Cuda compilation tools, release 13.0, V13.0.88"
        /*0030*/ 	.string	"Build cuda_13.0.r13.0/compiler.36424714_0"
        /*0030*/ 	.string	"-arch sm_80 -m 64 "



//--------------------- .note.nv.cuinfo           --------------------------
	.section	.note.nv.cuinfo,"",@"SHT_NOTE"
	.sectionflags	@"SHF_NOTE_NV_CUINFO"
        /*0018*/ 	.short	0x0002
        /*001a*/ 	.short	0x0050
        /*001c*/ 	.short	0x0082
	.zero		2


//--------------------- .nv.info                  --------------------------
	.section	.nv.info,"",@"SHT_CUDA_INFO"
	.align	4


	//----- nvinfo : EIATTR_REGCOUNT
	.align		4
        /*0000*/ 	.byte	0x04, 0x2f
        /*0002*/ 	.short	(.L_29 - .L_28)
	.align		4
.L_28:
        /*0004*/ 	.word	index@(_Z10cleanup_v3PfS_S_S_bi)
        /*0008*/ 	.word	0x0000000f


	//----- nvinfo : EIATTR_FRAME_SIZE
	.align		4
.L_29:
        /*000c*/ 	.byte	0x04, 0x11
        /*000e*/ 	.short	(.L_31 - .L_30)
	.align		4
.L_30:
        /*0010*/ 	.word	index@($__internal_4_$__cuda_sm70_shflsync_down_p)
        /*0014*/ 	.word	0x00000000


	//----- nvinfo : EIATTR_FRAME_SIZE
	.align		4
.L_31:
        /*0018*/ 	.byte	0x04, 0x11
        /*001a*/ 	.short	(.L_33 - .L_32)
	.align		4
.L_32:
        /*001c*/ 	.word	index@(_Z10cleanup_v3PfS_S_S_bi)
        /*0020*/ 	.word	0x00000000


	//----- nvinfo : EIATTR_REGCOUNT
	.align		4
.L_33:
        /*0024*/ 	.byte	0x04, 0x2f
        /*0026*/ 	.short	(.L_35 - .L_34)
	.align		4
.L_34:
        /*0028*/ 	.word	index@(_Z25multi_tensor_apply_kernelI18TensorListMetadataILi2EE18L2NormScaleFunctorIffEJPfS4_fbiEEvlPViT_T0_DpT1_)
        /*002c*/ 	.word	0x00000020


	//----- nvinfo : EIATTR_FRAME_SIZE
	.align		4
.L_35:
        /*0030*/ 	.byte	0x04, 0x11
        /*0032*/ 	.short	(.L_37 - .L_36)
	.align		4
.L_36:
        /*0034*/ 	.word	index@($__internal_3_$__cuda_sm70_shflsync_down_p)
        /*0038*/ 	.word	0x00000000


	//----- nvinfo : EIATTR_FRAME_SIZE
	.align		4
.L_37:
        /*003c*/ 	.byte	0x04, 0x11
        /*003e*/ 	.short	(.L_39 - .L_38)
	.align		4
.L_38:
        /*0040*/ 	.word	index@(_Z25multi_tensor_apply_kernelI18TensorListMetadataILi2EE18L2NormScaleFunctorIffEJPfS4_fbiEEvlPViT_T0_DpT1_)
        /*0044*/ 	.word	0x00000000


	//----- nvinfo : EIATTR_REGCOUNT
	.align		4
.L_39:
        /*0048*/ 	.byte	0x04, 0x2f
        /*004a*/ 	.short	(.L_41 - .L_40)
	.align		4
.L_40:
        /*004c*/ 	.word	index@(_Z25multi_tensor_apply_kernelI18TensorListMetadataILi2EE18L2NormScaleFunctorIfN3c104HalfEEJPfS6_fbiEEvlPViT_T0_DpT1_)
        /*0050*/ 	.word	0x00000020


	//----- nvinfo : EIATTR_FRAME_SIZE
	.align		4
.L_41:
        /*0054*/ 	.byte	0x04, 0x11
        /*0056*/ 	.short	(.L_43 - .L_42)
	.align		4
.L_42:
        /*0058*/ 	.word	index@($__internal_2_$__cuda_sm70_shflsync_down_p)
        /*005c*/ 	.word	0x00000000


	//----- nvinfo : EIATTR_FRAME_SIZE
	.align		4
.L_43:
        /*0060*/ 	.byte	0x04, 0x11
        /*0062*/ 	.short	(.L_45 - .L_44)
	.align		4
.L_44:
        /*0064*/ 	.word	index@(_Z25multi_tensor_apply_kernelI18TensorListMetadataILi2EE18L2NormScaleFunctorIfN3c104HalfEEJPfS6_fbiEEvlPViT_T0_DpT1_)
        /*0068*/ 	.word	0x00000000


	//----- nvinfo : EIATTR_REGCOUNT
	.align		4
.L_45:
        /*006c*/ 	.byte	0x04, 0x2f
        /*006e*/ 	.short	(.L_47 - .L_46)
	.align		4
.L_46:
        /*0070*/ 	.word	index@(_Z25multi_tensor_apply_kernelI18TensorListMetadataILi2EE18L2NormScaleFunctorIN3c104HalfEfEJPfS6_fbiEEvlPViT_T0_DpT1_)
        /*0074*/ 	.word	0x00000020


	//----- nvinfo : EIATTR_FRAME_SIZE
	.align		4
.L_47:
        /*0078*/ 	.byte	0x04, 0x11
        /*007a*/ 	.short	(.L_49 - .L_48)
	.align		4
.L_48:
        /*007c*/ 	.word	index@($__internal_1_$__cuda_sm70_shflsync_down_p)
        /*0080*/ 	.word	0x00000000


	//----- nvinfo : EIATTR_FRAME_SIZE
	.align		4
.L_49:
        /*0084*/ 	.byte	0x04, 0x11
        /*0086*/ 	.short	(.L_51 - .L_50)
	.align		4
.L_50:
        /*0088*/ 	.word	index@(_Z25multi_tensor_apply_kernelI18TensorListMetadataILi2EE18L2NormScaleFunctorIN3c104HalfEfEJPfS6_fbiEEvlPViT_T0_DpT1_)
        /*008c*/ 	.word	0x00000000


	//----- nvinfo : EIATTR_REGCOUNT
	.align		4
.L_51:
        /*0090*/ 	.byte	0x04, 0x2f
        /*0092*/ 	.short	(.L_53 - .L_52)
	.align		4
.L_52:
        /*0094*/ 	.word	index@(_Z25multi_tensor_apply_kernelI18TensorListMetadataILi2EE18L2NormScaleFunctorIN3c104HalfES4_EJPfS6_fbiEEvlPViT_T0_DpT1_)
        /*0098*/ 	.word	0x00000020


	//----- nvinfo : EIATTR_FRAME_SIZE
	.align		4
.L_53:
        /*009c*/ 	.byte	0x04, 0x11
        /*009e*/ 	.short	(.L_55 - .L_54)
	.align		4
.L_54:
        /*00a0*/ 	.word	index@($__internal_0_$__cuda_sm70_shflsync_down_p)
        /*00a4*/ 	.word	0x00000000


	//----- nvinfo : EIATTR_FRAME_SIZE
	.align		4
.L_55:
        /*00a8*/ 	.byte	0x04, 0x11
        /*00aa*/ 	.short	(.L_57 - .L_56)
	.align		4
.L_56:
        /*00ac*/ 	.word	index@(_Z25multi_tensor_apply_kernelI18TensorListMetadataILi2EE18L2NormScaleFunctorIN3c104HalfES4_EJPfS6_fbiEEvlPViT_T0_DpT1_)
        /*00b0*/ 	.word	0x00000000


	//----- nvinfo : EIATTR_MIN_STACK_SIZE
	.align		4
.L_57:
        /*00b4*/ 	.byte	0x04, 0x12
        /*00b6*/ 	.short	(.L_59 - .L_58)
	.align		4
.L_58:
        /*00b8*/ 	.word	index@(_Z25multi_tensor_apply_kernelI18TensorListMetadataILi2EE18L2NormScaleFunctorIN3c104HalfES4_EJPfS6_fbiEEvlPViT_T0_DpT1_)
        /*00bc*/ 	.word	0x00000000


	//----- nvinfo : EIATTR_MIN_STACK_SIZE
	.align		4
.L_59:
        /*00c0*/ 	.byte	0x04, 0x12
        /*00c2*/ 	.short	(.L_61 - .L_60)
	.align		4
.L_60:
        /*00c4*/ 	.word	index@(_Z25multi_tensor_apply_kernelI18TensorListMetadataILi2EE18L2NormScaleFunctorIN3c104HalfEfEJPfS6_fbiEEvlPViT_T0_DpT1_)
        /*00c8*/ 	.word	0x00000000


	//----- nvinfo : EIATTR_MIN_STACK_SIZE
	.align		4
.L_61:
        /*00cc*/ 	.byte	0x04, 0x12
        /*00ce*/ 	.short	(.L_63 - .L_62)
	.align		4
.L_62:
        /*00d0*/ 	.word	index@(_Z25multi_tensor_apply_kernelI18TensorListMetadataILi2EE18L2NormScaleFunctorIfN3c104HalfEEJPfS6_fbiEEvlPViT_T0_DpT1_)
        /*00d4*/ 	.word	0x00000000


	//----- nvinfo : EIATTR_MIN_STACK_SIZE
	.align		4
.L_63:
        /*00d8*/ 	.byte	0x04, 0x12
        /*00da*/ 	.short	(.L_65 - .L_64)
	.align		4
.L_64:
        /*00dc*/ 	.word	index@(_Z25multi_tensor_apply_kernelI18TensorListMetadataILi2EE18L2NormScaleFunctorIffEJPfS4_fbiEEvlPViT_T0_DpT1_)
        /*00e0*/ 	.word	0x00000000


	//----- nvinfo : EIATTR_MIN_STACK_SIZE
	.align		4
.L_65:
        /*00e4*/ 	.byte	0x04, 0x12
        /*00e6*/ 	.short	(.L_67 - .L_66)
	.align		4
.L_66:
        /*00e8*/ 	.word	index@(_Z10cleanup_v3PfS_S_S_bi)
        /*00ec*/ 	.word	0x00000000
.L_67:


//--------------------- .nv.info._Z25multi_tensor_apply_kernelI18TensorListMetadataILi2EE18L2NormScaleFunctorIN3c104HalfES4_EJPfS6_fbiEEvlPViT_T0_DpT1_ --------------------------
	.section	.nv.info._Z25multi_tensor_apply_kernelI18TensorListMetadataILi2EE18L2NormScaleFunctorIN3c104HalfES4_EJPfS6_fbiEEvlPViT_T0_DpT1_,"",@"SHT_CUDA_INFO"
	.sectionflags	@""
	.align	4


	//----- nvinfo : EIATTR_CUDA_API_VERSION
	.align		4
        /*0000*/ 	.byte	0x04, 0x37
        /*0002*/ 	.short	(.L_69 - .L_68)
.L_68:
        /*0004*/ 	.word	0x00000082


	//----- nvinfo : EIATTR_SW2861232_WAR
	.align		4
.L_69:
        /*0008*/ 	.byte	0x01, 0x35
	.zero		2


	//----- nvinfo : EIATTR_PARAM_CBANK
	.align		4
        /*000c*/ 	.byte	0x04, 0x0a
        /*000e*/ 	.short	(.L_71 - .L_70)
	.align		4
.L_70:
        /*0010*/ 	.word	index@(.nv.constant0._Z25multi_tensor_apply_kernelI18TensorListMetadataILi2EE18L2NormScaleFunctorIN3c104HalfES4_EJPfS6_fbiEEvlPViT_T0_DpT1_)
        /*0014*/ 	.short	0x0160
        /*0016*/ 	.short	0x0c7c


	//----- nvinfo : EIATTR_CBANK_PARAM_SIZE
	.align		4
.L_71:
        /*0018*/ 	.byte	0x03, 0x19
        /*001a*/ 	.short	0x0c7c


	//----- nvinfo : EIATTR_KPARAM_INFO
	.align		4
        /*001c*/ 	.byte	0x04, 0x17
        /*001e*/ 	.short	(.L_73 - .L_72)
.L_72:
        /*0020*/ 	.word	0x00000000
        /*0024*/ 	.short	0x0008
        /*0026*/ 	.short	0x0c78
        /*0028*/ 	.byte	0x00, 0xf0, 0x11, 0x00


	//----- nvinfo : EIATTR_KPARAM_INFO
	.align		4
.L_73:
        /*002c*/ 	.byte	0x04, 0x17
        /*002e*/ 	.short	(.L_75 - .L_74)
.L_74:
        /*0030*/ 	.word	0x00000000
        /*0034*/ 	.short	0x0007
        /*0036*/ 	.short	0x0c74
        /*0038*/ 	.byte	0x00, 0xf0, 0x05, 0x00


	//----- nvinfo : EIATTR_KPARAM_INFO
	.align		4
.L_75:
        /*003c*/ 	.byte	0x04, 0x17
        /*003e*/ 	.short	(.L_77 - .L_76)
.L_76:
        /*0040*/ 	.word	0x00000000
        /*0044*/ 	.short	0x0006
        /*0046*/ 	.short	0x0c70
        /*0048*/ 	.byte	0x00, 0xf0, 0x11, 0x00


	//----- nvinfo : EIATTR_KPARAM_INFO
	.align		4
.L_77:
        /*004c*/ 	.byte	0x04, 0x17
        /*004e*/ 	.short	(.L_79 - .L_78)
.L_78:
        /*0050*/ 	.word	0x00000000
        /*0054*/ 	.short	0x0005
        /*0056*/ 	.short	0x0c68
        /*0058*/ 	.byte	0x00, 0xf0, 0x21, 0x00


	//----- nvinfo : EIATTR_KPARAM_INFO
	.align		4
.L_79:
        /*005c*/ 	.byte	0x04, 0x17
        /*005e*/ 	.short	(.L_81 - .L_80)
.L_80:
        /*0060*/ 	.word	0x00000000
        /*0064*/ 	.short	0x0004
        /*0066*/ 	.short	0x0c60
        /*0068*/ 	.byte	0x00, 0xf0, 0x21, 0x00


	//----- nvinfo : EIATTR_KPARAM_INFO
	.align		4
.L_81:
        /*006c*/ 	.byte	0x04, 0x17
        /*006e*/ 	.short	(.L_83 - .L_82)
.L_82:
        /*0070*/ 	.word	0x00000000
        /*0074*/ 	.short	0x0003
        /*0076*/ 	.short	0x0c58
        /*0078*/ 	.byte	0x00, 0xf0, 0x05, 0x00


	//----- nvinfo : EIATTR_KPARAM_INFO
	.align		4
.L_83:
        /*007c*/ 	.byte	0x04, 0x17
        /*007e*/ 	.short	(.L_85 - .L_84)
.L_84:
        /*0080*/ 	.word	0x00000000
        /*0084*/ 	.short	0x0002
        /*0086*/ 	.short	0x0010
        /*0088*/ 	.byte	0x00, 0xf0, 0x21, 0x31


	//----- nvinfo : EIATTR_KPARAM_INFO
	.align		4
.L_85:
        /*008c*/ 	.byte	0x04, 0x17
        /*008e*/ 	.short	(.L_87 - .L_86)
.L_86:
        /*0090*/ 	.word	0x00000000
        /*0094*/ 	.short	0x0001
        /*0096*/ 	.short	0x0008
        /*0098*/ 	.byte	0x00, 0xf0, 0x21, 0x00


	//----- nvinfo : EIATTR_KPARAM_INFO
	.align		4
.L_87:
        /*009c*/ 	.byte	0x04, 0x17
        /*009e*/ 	.short	(.L_89 - .L_88)
.L_88:
        /*00a0*/ 	.word	0x00000000
        /*00a4*/ 	.short	0x0000
        /*00a6*/ 	.short	0x0000
        /*00a8*/ 	.byte	0x00, 0xf0, 0x21, 0x00


	//----- nvinfo : EIATTR_MAXREG_COUNT
	.align		4
.L_89:
        /*00ac*/ 	.byte	0x03, 0x1b
        /*00ae*/ 	.short	0x00ff


	//----- nvinfo : EIATTR_NUM_BARRIERS
	.align		4
        /*00b0*/ 	.byte	0x02, 0x4c
        /*00b2*/ 	.byte	0x01
	.zero		1


	//----- nvinfo : EIATTR_MERCURY_ISA_VERSION
	.align		4
        /*00b4*/ 	.byte	0x03, 0x5f
        /*00b6*/ 	.short	0x0000


	//----- nvinfo : EIATTR_COOP_GROUP_MASK_REGIDS
	.align		4
        /*00b8*/ 	.byte	0x04, 0x29
        /*00ba*/ 	.short	(.L_91 - .L_90)


	//   ....[0]....
.L_90:
        /*00bc*/ 	.word	0xffffffff


	//   ....[1]....
        /*00c0*/ 	.word	0xffffffff


	//   ....[2]....
        /*00c4*/ 	.word	0xffffffff


	//   ....[3]....
        /*00c8*/ 	.word	0xffffffff


	//   ....[4]....
        /*00cc*/ 	.word	0xffffffff


	//   ....[5]....
        /*00d0*/ 	.word	0xffffffff


	//   ....[6]....
        /*00d4*/ 	.word	0xffffffff


	//   ....[7]....
        /*00d8*/ 	.word	0xffffffff


	//   ....[8]....
        /*00dc*/ 	.word	0xffffffff


	//   ....[9]....
        /*00e0*/ 	.word	0xffffffff


	//----- nvinfo : EIATTR_COOP_GROUP_INSTR_OFFSETS
	.align		4
.L_91:
        /*00e4*/ 	.byte	0x04, 0x28
        /*00e6*/ 	.short	(.L_93 - .L_92)


	//   ....[0]....
.L_92:
        /*00e8*/ 	.word	0x00000ad0


	//   ....[1]....
        /*00ec*/ 	.word	0x00000b00


	//   ....[2]....
        /*00f0*/ 	.word	0x00000b20


	//   ....[3]....
        /*00f4*/ 	.word	0x00000b40


	//   ....[4]....
        /*00f8*/ 	.word	0x00000b60


	//   ....[5]....
        /*00fc*/ 	.word	0x00000d30


	//   ....[6]....
        /*0100*/ 	.word	0x00000d90


	//   ....[7]....
        /*0104*/ 	.word	0x00000df0


	//   ....[8]....
        /*0108*/ 	.word	0x00000e50


	//   ....[9]....
        /*010c*/ 	.word	0x00000eb0


	//----- nvinfo : EIATTR_EXIT_INSTR_OFFSETS
	.align		4
.L_93:
        /*0110*/ 	.byte	0x04, 0x1c
        /*0112*/ 	.short	(.L_95 - .L_94)


	//   ....[0]....
.L_94:
        /*0114*/ 	.word	0x00000bb0


	//   ....[1]....
        /*0118*/ 	.word	0x00000c80


	//   ....[2]....
        /*011c*/ 	.word	0x00000ce0


	//----- nvinfo : EIATTR_CRS_STACK_SIZE
	.align		4
.L_95:
        /*0120*/ 	.byte	0x04, 0x1e
        /*0122*/ 	.short	(.L_97 - .L_96)
.L_96:
        /*0124*/ 	.word	0x00000000
.L_97:


//--------------------- .nv.info._Z25multi_tensor_apply_kernelI18TensorListMetadataILi2EE18L2NormScaleFunctorIN3c104HalfEfEJPfS6_fbiEEvlPViT_T0_DpT1_ --------------------------
	.section	.nv.info._Z25multi_tensor_apply_kernelI18TensorListMetadataILi2EE18L2NormScaleFunctorIN3c104HalfEfEJPfS6_fbiEEvlPViT_T0_DpT1_,"",@"SHT_CUDA_INFO"
	.sectionflags	@""
	.align	4


	//----- nvinfo : EIATTR_CUDA_API_VERSION
	.align		4
        /*0000*/ 	.byte	0x04, 0x37
        /*0002*/ 	.short	(.L_99 - .L_98)
.L_98:
        /*0004*/ 	.word	0x00000082


	//----- nvinfo : EIATTR_SW2861232_WAR
	.align		4
.L_99:
        /*0008*/ 	.byte	0x01, 0x35
	.zero		2


	//----- nvinfo : EIATTR_PARAM_CBANK
	.align		4
        /*000c*/ 	.byte	0x04, 0x0a
        /*000e*/ 	.short	(.L_101 - .L_100)
	.align		4
.L_100:
        /*0010*/ 	.word	index@(.nv.constant0._Z25multi_tensor_apply_kernelI18TensorListMetadataILi2EE18L2NormScaleFunctorIN3c104HalfEfEJPfS6_fbiEEvlPViT_T0_DpT1_)
        /*0014*/ 	.short	0x0160
        /*0016*/ 	.short	0x0c7c


	//----- nvinfo : EIATTR_CBANK_PARAM_SIZE
	.align		4
.L_101:
        /*0018*/ 	.byte	0x03, 0x19
        /*001a*/ 	.short	0x0c7c


	//----- nvinfo : EIATTR_KPARAM_INFO
	.align		4
        /*001c*/ 	.byte	0x04, 0x17
        /*001e*/ 	.short	(.L_103 - .L_102)
.L_102:
        /*0020*/ 	.word	0x00000000
        /*0024*/ 	.short	0x0008
        /*0026*/ 	.short	0x0c78
        /*0028*/ 	.byte	0x00, 0xf0, 0x11, 0x00


	//----- nvinfo : EIATTR_KPARAM_INFO
	.align		4
.L_103:
        /*002c*/ 	.byte	0x04, 0x17
        /*002e*/ 	.short	(.L_105 - .L_104)
.L_104:
        /*0030*/ 	.word	0x00000000
        /*0034*/ 	.short	0x0007
        /*0036*/ 	.short	0x0c74
        /*0038*/ 	.byte	0x00, 0xf0, 0x05, 0x00


	//----- nvinfo : EIATTR_KPARAM_INFO
	.align		4
.L_105:
        /*003c*/ 	.byte	0x04, 0x17
        /*003e*/ 	.short	(.L_107 - .L_106)
.L_106:
        /*0040*/ 	.word	0x00000000
        /*0044*/ 	.short	0x0006
        /*0046*/ 	.short	0x0c70
        /*0048*/ 	.byte	0x00, 0xf0, 0x11, 0x00


	//----- nvinfo : EIATTR_KPARAM_INFO
	.align		4
.L_107:
        /*004c*/ 	.byte	0x04, 0x17
        /*004e*/ 	.short	(.L_109 - .L_108)
.L_108:
        /*0050*/ 	.word	0x00000000
        /*0054*/ 	.short	0x0005
        /*0056*/ 	.short	0x0c68
        /*0058*/ 	.byte	0x00, 0xf0, 0x21, 0x00


	//----- nvinfo : EIATTR_KPARAM_INFO
	.align		4
.L_109:
        /*005c*/ 	.byte	0x04, 0x17
        /*005e*/ 	.short	(.L_111 - .L_110)
.L_110:
        /*0060*/ 	.word	0x00000000
        /*0064*/ 	.short	0x0004
        /*0066*/ 	.short	0x0c60
        /*0068*/ 	.byte	0x00, 0xf0, 0x21, 0x00


	//----- nvinfo : EIATTR_KPARAM_INFO
	.align		4
.L_111:
        /*006c*/ 	.byte	0x04, 0x17
        /*006e*/ 	.short	(.L_113 - .L_112)
.L_112:
        /*0070*/ 	.word	0x00000000
        /*0074*/ 	.short	0x0003
        /*0076*/ 	.short	0x0c58
        /*0078*/ 	.byte	0x00, 0xf0, 0x05, 0x00


	//----- nvinfo : EIATTR_KPARAM_INFO
	.align		4
.L_113:
        /*007c*/ 	.byte	0x04, 0x17
        /*007e*/ 	.short	(.L_115 - .L_114)
.L_114:
        /*0080*/ 	.word	0x00000000
        /*0084*/ 	.short	0x0002
        /*0086*/ 	.short	0x0010
        /*0088*/ 	.byte	0x00, 0xf0, 0x21, 0x31


	//----- nvinfo : EIATTR_KPARAM_INFO
	.align		4
.L_115:
        /*008c*/ 	.byte	0x04, 0x17
        /*008e*/ 	.short	(.L_117 - .L_116)
.L_116:
        /*0090*/ 	.word	0x00000000
        /*0094*/ 	.short	0x0001
        /*0096*/ 	.short	0x0008
        /*0098*/ 	.byte	0x00, 0xf0, 0x21, 0x00


	//----- nvinfo : EIATTR_KPARAM_INFO
	.align		4
.L_117:
        /*009c*/ 	.byte	0x04, 0x17
        /*009e*/ 	.short	(.L_119 - .L_118)
.L_118:
        /*00a0*/ 	.word	0x00000000
        /*00a4*/ 	.short	0x0000
        /*00a6*/ 	.short	0x0000
        /*00a8*/ 	.byte	0x00, 0xf0, 0x21, 0x00


	//----- nvinfo : EIATTR_MAXREG_COUNT
	.align		4
.L_119:
        /*00ac*/ 	.byte	0x03, 0x1b
        /*00ae*/ 	.short	0x00ff


	//----- nvinfo : EIATTR_NUM_BARRIERS
	.align		4
        /*00b0*/ 	.byte	0x02, 0x4c
        /*00b2*/ 	.byte	0x01
	.zero		1


	//----- nvinfo : EIATTR_MERCURY_ISA_VERSION
	.align		4
        /*00b4*/ 	.byte	0x03, 0x5f
        /*00b6*/ 	.short	0x0000


	//----- nvinfo : EIATTR_COOP_GROUP_MASK_REGIDS
	.align		4
        /*00b8*/ 	.byte	0x04, 0x29
        /*00ba*/ 	.short	(.L_121 - .L_120)


	//   ....[0]....
.L_120:
        /*00bc*/ 	.word	0xffffffff


	//   ....[1]....
        /*00c0*/ 	.word	0xffffffff


	//   ....[2]....
        /*00c4*/ 	.word	0xffffffff


	//   ....[3]....
        /*00c8*/ 	.word	0xffffffff


	//   ....[4]....
        /*00cc*/ 	.word	0xffffffff


	//   ....[5]....
        /*00d0*/ 	.word	0xffffffff


	//   ....[6]....
        /*00d4*/ 	.word	0xffffffff


	//   ....[7]....
        /*00d8*/ 	.word	0xffffffff


	//   ....[8]....
        /*00dc*/ 	.word	0xffffffff


	//   ....[9]....
        /*00e0*/ 	.word	0xffffffff


	//----- nvinfo : EIATTR_COOP_GROUP_INSTR_OFFSETS
	.align		4
.L_121:
        /*00e4*/ 	.byte	0x04, 0x28
        /*00e6*/ 	.short	(.L_123 - .L_122)


	//   ....[0]....
.L_122:
        /*00e8*/ 	.word	0x000009c0


	//   ....[1]....
        /*00ec*/ 	.word	0x000009f0


	//   ....[2]....
        /*00f0*/ 	.word	0x00000a10


	//   ....[3]....
        /*00f4*/ 	.word	0x00000a30


	//   ....[4]....
        /*00f8*/ 	.word	0x00000a50


	//   ....[5]....
        /*00fc*/ 	.word	0x00000c20


	//   ....[6]....
        /*0100*/ 	.word	0x00000c80


	//   ....[7]....
        /*0104*/ 	.word	0x00000ce0


	//   ....[8]....
        /*0108*/ 	.word	0x00000d40


	//   ....[9]....
        /*010c*/ 	.word	0x00000da0


	//----- nvinfo : EIATTR_EXIT_INSTR_OFFSETS
	.align		4
.L_123:
        /*0110*/ 	.byte	0x04, 0x1c
        /*0112*/ 	.short	(.L_125 - .L_124)


	//   ....[0]....
.L_124:
        /*0114*/ 	.word	0x00000aa0


	//   ....[1]....
        /*0118*/ 	.word	0x00000b70


	//   ....[2]....
        /*011c*/ 	.word	0x00000bd0


	//----- nvinfo : EIATTR_CRS_STACK_SIZE
	.align		4
.L_125:
        /*0120*/ 	.byte	0x04, 0x1e
        /*0122*/ 	.short	(.L_127 - .L_126)
.L_126:
        /*0124*/ 	.word	0x00000000
.L_127:


//--------------------- .nv.info._Z25multi_tensor_apply_kernelI18TensorListMetadataILi2EE18L2NormScaleFunctorIfN3c104HalfEEJPfS6_fbiEEvlPViT_T0_DpT1_ --------------------------
	.section	.nv.info._Z25multi_tensor_apply_kernelI18TensorListMetadataILi2EE18L2NormScaleFunctorIfN3c104HalfEEJPfS6_fbiEEvlPViT_T0_DpT1_,"",@"SHT_CUDA_INFO"
	.sectionflags	@""
	.align	4


	//----- nvinfo : EIATTR_CUDA_API_VERSION
	.align		4
        /*0000*/ 	.byte	0x04, 0x37
        /*0002*/ 	.short	(.L_129 - .L_128)
.L_128:
        /*0004*/ 	.word	0x00000082


	//----- nvinfo : EIATTR_SW2861232_WAR
	.align		4
.L_129:
        /*0008*/ 	.byte	0x01, 0x35
	.zero		2


	//----- nvinfo : EIATTR_PARAM_CBANK
	.align		4
        /*000c*/ 	.byte	0x04, 0x0a
        /*000e*/ 	.short	(.L_131 - .L_130)
	.align		4
.L_130:
        /*0010*/ 	.word	index@(.nv.constant0._Z25multi_tensor_apply_kernelI18TensorListMetadataILi2EE18L2NormScaleFunctorIfN3c104HalfEEJPfS6_fbiEEvlPViT_T0_DpT1_)
        /*0014*/ 	.short	0x0160
        /*0016*/ 	.short	0x0c7c


	//----- nvinfo : EIATTR_CBANK_PARAM_SIZE
	.align		4
.L_131:
        /*0018*/ 	.byte	0x03, 0x19
        /*001a*/ 	.short	0x0c7c


	//----- nvinfo : EIATTR_KPARAM_INFO
	.align		4
        /*001c*/ 	.byte	0x04, 0x17
        /*001e*/ 	.short	(.L_133 - .L_132)
.L_132:
        /*0020*/ 	.word	0x00000000
        /*0024*/ 	.short	0x0008
        /*0026*/ 	.short	0x0c78
        /*0028*/ 	.byte	0x00, 0xf0, 0x11, 0x00


	//----- nvinfo : EIATTR_KPARAM_INFO
	.align		4
.L_133:
        /*002c*/ 	.byte	0x04, 0x17
        /*002e*/ 	.short	(.L_135 - .L_134)
.L_134:
        /*0030*/ 	.word	0x00000000
        /*0034*/ 	.short	0x0007
        /*0036*/ 	.short	0x0c74
        /*0038*/ 	.byte	0x00, 0xf0, 0x05, 0x00


	//----- nvinfo : EIATTR_KPARAM_INFO
	.align		4
.L_135:
        /*003c*/ 	.byte	0x04, 0x17
        /*003e*/ 	.short	(.L_137 - .L_136)
.L_136:
        /*0040*/ 	.word	0x00000000
        /*0044*/ 	.short	0x0006
        /*0046*/ 	.short	0x0c70
        /*0048*/ 	.byte	0x00, 0xf0, 0x11, 0x00


	//----- nvinfo : EIATTR_KPARAM_INFO
	.align		4
.L_137:
        /*004c*/ 	.byte	0x04, 0x17
        /*004e*/ 	.short	(.L_139 - .L_138)
.L_138:
        /*0050*/ 	.word	0x00000000
        /*0054*/ 	.short	0x0005
        /*0056*/ 	.short	0x0c68
        /*0058*/ 	.byte	0x00, 0xf0, 0x21, 0x00


	//----- nvinfo : EIATTR_KPARAM_INFO
	.align		4
.L_139:
        /*005c*/ 	.byte	0x04, 0x17
        /*005e*/ 	.short	(.L_141 - .L_140)
.L_140:
        /*0060*/ 	.word	0x00000000
        /*0064*/ 	.short	0x0004
        /*0066*/ 	.short	0x0c60
        /*0068*/ 	.byte	0x00, 0xf0, 0x21, 0x00


	//----- nvinfo : EIATTR_KPARAM_INFO
	.align		4
.L_141:
        /*006c*/ 	.byte	0x04, 0x17
        /*006e*/ 	.short	(.L_143 - .L_142)
.L_142:
        /*0070*/ 	.word	0x00000000
        /*0074*/ 	.short	0x0003
        /*0076*/ 	.short	0x0c58
        /*0078*/ 	.byte	0x00, 0xf0, 0x05, 0x00


	//----- nvinfo : EIATTR_KPARAM_INFO
	.align		4
.L_143:
        /*007c*/ 	.byte	0x04, 0x17
        /*007e*/ 	.short	(.L_145 - .L_144)
.L_144:
        /*0080*/ 	.word	0x00000000
        /*0084*/ 	.short	0x0002
        /*0086*/ 	.short	0x0010
        /*0088*/ 	.byte	0x00, 0xf0, 0x21, 0x31


	//----- nvinfo : EIATTR_KPARAM_INFO
	.align		4
.L_145:
        /*008c*/ 	.byte	0x04, 0x17
        /*008e*/ 	.short	(.L_147 - .L_146)
.L_146:
        /*0090*/ 	.word	0x00000000
        /*0094*/ 	.short	0x0001
        /*0096*/ 	.short	0x0008
        /*0098*/ 	.byte	0x00, 0xf0, 0x21, 0x00


	//----- nvinfo : EIATTR_KPARAM_INFO
	.align		4
.L_147:
        /*009c*/ 	.byte	0x04, 0x17
        /*009e*/ 	.short	(.L_149 - .L_148)
.L_148:
        /*00a0*/ 	.word	0x00000000
        /*00a4*/ 	.short	0x0000
        /*00a6*/ 	.short	0x0000
        /*00a8*/ 	.byte	0x00, 0xf0, 0x21, 0x00


	//----- nvinfo : EIATTR_MAXREG_COUNT
	.align		4
.L_149:
        /*00ac*/ 	.byte	0x03, 0x1b
        /*00ae*/ 	.short	0x00ff


	//----- nvinfo : EIATTR_NUM_BARRIERS
	.align		4
        /*00b0*/ 	.byte	0x02, 0x4c
        /*00b2*/ 	.byte	0x01
	.zero		1


	//----- nvinfo : EIATTR_MERCURY_ISA_VERSION
	.align		4
        /*00b4*/ 	.byte	0x03, 0x5f
        /*00b6*/ 	.short	0x0000


	//----- nvinfo : EIATTR_COOP_GROUP_MASK_REGIDS
	.align		4
        /*00b8*/ 	.byte	0x04, 0x29
        /*00ba*/ 	.short	(.L_151 - .L_150)


	//   ....[0]....
.L_150:
        /*00bc*/ 	.word	0xffffffff


	//   ....[1]....
        /*00c0*/ 	.word	0xffffffff


	//   ....[2]....
        /*00c4*/ 	.word	0xffffffff


	//   ....[3]....
        /*00c8*/ 	.word	0xffffffff


	//   ....[4]....
        /*00cc*/ 	.word	0xffffffff


	//   ....[5]....
        /*00d0*/ 	.word	0xffffffff


	//   ....[6]....
        /*00d4*/ 	.word	0xffffffff


	//   ....[7]....
        /*00d8*/ 	.word	0xffffffff


	//   ....[8]....
        /*00dc*/ 	.word	0xffffffff


	//   ....[9]....
        /*00e0*/ 	.word	0xffffffff


	//----- nvinfo : EIATTR_COOP_GROUP_INSTR_OFFSETS
	.align		4
.L_151:
        /*00e4*/ 	.byte	0x04, 0x28
        /*00e6*/ 	.short	(.L_153 - .L_152)


	//   ....[0]....
.L_152:
        /*00e8*/ 	.word	0x000009e0


	//   ....[1]....
        /*00ec*/ 	.word	0x00000a10


	//   ....[2]....
        /*00f0*/ 	.word	0x00000a30


	//   ....[3]....
        /*00f4*/ 	.word	0x00000a50


	//   ....[4]....
        /*00f8*/ 	.word	0x00000a70


	//   ....[5]....
        /*00fc*/ 	.word	0x00000c40


	//   ....[6]....
        /*0100*/ 	.word	0x00000ca0


	//   ....[7]....
        /*0104*/ 	.word	0x00000d00


	//   ....[8]....
        /*0108*/ 	.word	0x00000d60


	//   ....[9]....
        /*010c*/ 	.word	0x00000dc0


	//----- nvinfo : EIATTR_EXIT_INSTR_OFFSETS
	.align		4
.L_153:
        /*0110*/ 	.byte	0x04, 0x1c
        /*0112*/ 	.short	(.L_155 - .L_154)


	//   ....[0]....
.L_154:
        /*0114*/ 	.word	0x00000ac0


	//   ....[1]....
        /*0118*/ 	.word	0x00000b90


	//   ....[2]....
        /*011c*/ 	.word	0x00000bf0


	//----- nvinfo : EIATTR_CRS_STACK_SIZE
	.align		4
.L_155:
        /*0120*/ 	.byte	0x04, 0x1e
        /*0122*/ 	.short	(.L_157 - .L_156)
.L_156:
        /*0124*/ 	.word	0x00000000
.L_157:


//--------------------- .nv.info._Z25multi_tensor_apply_kernelI18TensorListMetadataILi2EE18L2NormScaleFunctorIffEJPfS4_fbiEEvlPViT_T0_DpT1_ --------------------------
	.section	.nv.info._Z25multi_tensor_apply_kernelI18TensorListMetadataILi2EE18L2NormScaleFunctorIffEJPfS4_fbiEEvlPViT_T0_DpT1_,"",@"SHT_CUDA_INFO"
	.sectionflags	@""
	.align	4


	//----- nvinfo : EIATTR_CUDA_API_VERSION
	.align		4
        /*0000*/ 	.byte	0x04, 0x37
        /*0002*/ 	.short	(.L_159 - .L_158)
.L_158:
        /*0004*/ 	.word	0x00000082


	//----- nvinfo : EIATTR_SW2861232_WAR
	.align		4
.L_159:
        /*0008*/ 	.byte	0x01, 0x35
	.zero		2


	//----- nvinfo : EIATTR_PARAM_CBANK
	.align		4
        /*000c*/ 	.byte	0x04, 0x0a
        /*000e*/ 	.short	(.L_161 - .L_160)
	.align		4
.L_160:
        /*0010*/ 	.word	index@(.nv.constant0._Z25multi_tensor_apply_kernelI18TensorListMetadataILi2EE18L2NormScaleFunctorIffEJPfS4_fbiEEvlPViT_T0_DpT1_)
        /*0014*/ 	.short	0x0160
        /*0016*/ 	.short	0x0c7c


	//----- nvinfo : EIATTR_CBANK_PARAM_SIZE
	.align		4
.L_161:
        /*0018*/ 	.byte	0x03, 0x19
        /*001a*/ 	.short	0x0c7c


	//----- nvinfo : EIATTR_KPARAM_INFO
	.align		4
        /*001c*/ 	.byte	0x04, 0x17
        /*001e*/ 	.short	(.L_163 - .L_162)
.L_162:
        /*0020*/ 	.word	0x00000000
        /*0024*/ 	.short	0x0008
        /*0026*/ 	.short	0x0c78
        /*0028*/ 	.byte	0x00, 0xf0, 0x11, 0x00


	//----- nvinfo : EIATTR_KPARAM_INFO
	.align		4
.L_163:
        /*002c*/ 	.byte	0x04, 0x17
        /*002e*/ 	.short	(.L_165 - .L_164)
.L_164:
        /*0030*/ 	.word	0x00000000
        /*0034*/ 	.short	0x0007
        /*0036*/ 	.short	0x0c74
        /*0038*/ 	.byte	0x00, 0xf0, 0x05, 0x00


	//----- nvinfo : EIATTR_KPARAM_INFO
	.align		4
.L_165:
        /*003c*/ 	.byte	0x04, 0x17
        /*003e*/ 	.short	(.L_167 - .L_166)
.L_166:
        /*0040*/ 	.word	0x00000000
        /*0044*/ 	.short	0x0006
        /*0046*/ 	.short	0x0c70
        /*0048*/ 	.byte	0x00, 0xf0, 0x11, 0x00


	//----- nvinfo : EIATTR_KPARAM_INFO
	.align		4
.L_167:
        /*004c*/ 	.byte	0x04, 0x17
        /*004e*/ 	.short	(.L_169 - .L_168)
.L_168:
        /*0050*/ 	.word	0x00000000
        /*0054*/ 	.short	0x0005
        /*0056*/ 	.short	0x0c68
        /*0058*/ 	.byte	0x00, 0xf0, 0x21, 0x00


	//----- nvinfo : EIATTR_KPARAM_INFO
	.align		4
.L_169:
        /*005c*/ 	.byte	0x04, 0x17
        /*005e*/ 	.short	(.L_171 - .L_170)
.L_170:
        /*0060*/ 	.word	0x00000000
        /*0064*/ 	.short	0x0004
        /*0066*/ 	.short	0x0c60
        /*0068*/ 	.byte	0x00, 0xf0, 0x21, 0x00


	//----- nvinfo : EIATTR_KPARAM_INFO
	.align		4
.L_171:
        /*006c*/ 	.byte	0x04, 0x17
        /*006e*/ 	.short	(.L_173 - .L_172)
.L_172:
        /*0070*/ 	.word	0x00000000
        /*0074*/ 	.short	0x0003
        /*0076*/ 	.short	0x0c58
        /*0078*/ 	.byte	0x00, 0xf0, 0x05, 0x00


	//----- nvinfo : EIATTR_KPARAM_INFO
	.align		4
.L_173:
        /*007c*/ 	.byte	0x04, 0x17
        /*007e*/ 	.short	(.L_175 - .L_174)
.L_174:
        /*0080*/ 	.word	0x00000000
        /*0084*/ 	.short	0x0002
        /*0086*/ 	.short	0x0010
        /*0088*/ 	.byte	0x00, 0xf0, 0x21, 0x31


	//----- nvinfo : EIATTR_KPARAM_INFO
	.align		4
.L_175:
        /*008c*/ 	.byte	0x04, 0x17
        /*008e*/ 	.short	(.L_177 - .L_176)
.L_176:
        /*0090*/ 	.word	0x00000000
        /*0094*/ 	.short	0x0001
        /*0096*/ 	.short	0x0008
        /*0098*/ 	.byte	0x00, 0xf0, 0x21, 0x00


	//----- nvinfo : EIATTR_KPARAM_INFO
	.align		4
.L_177:
        /*009c*/ 	.byte	0x04, 0x17
        /*009e*/ 	.short	(.L_179 - .L_178)
.L_178:
        /*00a0*/ 	.word	0x00000000
        /*00a4*/ 	.short	0x0000
        /*00a6*/ 	.short	0x0000
        /*00a8*/ 	.byte	0x00, 0xf0, 0x21, 0x00


	//----- nvinfo : EIATTR_MAXREG_COUNT
	.align		4
.L_179:
        /*00ac*/ 	.byte	0x03, 0x1b
        /*00ae*/ 	.short	0x00ff


	//----- nvinfo : EIATTR_NUM_BARRIERS
	.align		4
        /*00b0*/ 	.byte	0x02, 0x4c
        /*00b2*/ 	.byte	0x01
	.zero		1


	//----- nvinfo : EIATTR_MERCURY_ISA_VERSION
	.align		4
        /*00b4*/ 	.byte	0x03, 0x5f
        /*00b6*/ 	.short	0x0000


	//----- nvinfo : EIATTR_COOP_GROUP_MASK_REGIDS
	.align		4
        /*00b8*/ 	.byte	0x04, 0x29
        /*00ba*/ 	.short	(.L_181 - .L_180)


	//   ....[0]....
.L_180:
        /*00bc*/ 	.word	0xffffffff


	//   ....[1]....
        /*00c0*/ 	.word	0xffffffff


	//   ....[2]....
        /*00c4*/ 	.word	0xffffffff


	//   ....[3]....
        /*00c8*/ 	.word	0xffffffff


	//   ....[4]....
        /*00cc*/ 	.word	0xffffffff


	//   ....[5]....
        /*00d0*/ 	.word	0xffffffff


	//   ....[6]....
        /*00d4*/ 	.word	0xffffffff


	//   ....[7]....
        /*00d8*/ 	.word	0xffffffff


	//   ....[8]....
        /*00dc*/ 	.word	0xffffffff


	//   ....[9]....
        /*00e0*/ 	.word	0xffffffff


	//----- nvinfo : EIATTR_COOP_GROUP_INSTR_OFFSETS
	.align		4
.L_181:
        /*00e4*/ 	.byte	0x04, 0x28
        /*00e6*/ 	.short	(.L_183 - .L_182)


	//   ....[0]....
.L_182:
        /*00e8*/ 	.word	0x00000920


	//   ....[1]....
        /*00ec*/ 	.word	0x00000950


	//   ....[2]....
        /*00f0*/ 	.word	0x00000970


	//   ....[3]....
        /*00f4*/ 	.word	0x00000990


	//   ....[4]....
        /*00f8*/ 	.word	0x000009b0


	//   ....[5]....
        /*00fc*/ 	.word	0x00000b80


	//   ....[6]....
        /*0100*/ 	.word	0x00000be0


	//   ....[7]....
        /*0104*/ 	.word	0x00000c40


	//   ....[8]....
        /*0108*/ 	.word	0x00000ca0


	//   ....[9]....
        /*010c*/ 	.word	0x00000d00


	//----- nvinfo : EIATTR_EXIT_INSTR_OFFSETS
	.align		4
.L_183:
        /*0110*/ 	.byte	0x04, 0x1c
        /*0112*/ 	.short	(.L_185 - .L_184)


	//   ....[0]....
.L_184:
        /*0114*/ 	.word	0x00000a00


	//   ....[1]....
        /*0118*/ 	.word	0x00000ad0


	//   ....[2]....
        /*011c*/ 	.word	0x00000b30


	//----- nvinfo : EIATTR_CRS_STACK_SIZE
	.align		4
.L_185:
        /*0120*/ 	.byte	0x04, 0x1e
        /*0122*/ 	.short	(.L_187 - .L_186)
.L_186:
        /*0124*/ 	.word	0x00000000
.L_187:


//--------------------- .nv.info._Z10cleanup_v3PfS_S_S_bi --------------------------
	.section	.nv.info._Z10cleanup_v3PfS_S_S_bi,"",@"SHT_CUDA_INFO"
	.sectionflags	@""
	.align	4


	//----- nvinfo : EIATTR_CUDA_API_VERSION
	.align		4
        /*0000*/ 	.byte	0x04, 0x37
        /*0002*/ 	.short	(.L_189 - .L_188)
.L_188:
        /*0004*/ 	.word	0x00000082


	//----- nvinfo : EIATTR_SW2861232_WAR
	.align		4
.L_189:
        /*0008*/ 	.byte	0x01, 0x35
	.zero		2


	//----- nvinfo : EIATTR_PARAM_CBANK
	.align		4
        /*000c*/ 	.byte	0x04, 0x0a
        /*000e*/ 	.short	(.L_191 - .L_190)
	.align		4
.L_190:
        /*0010*/ 	.word	index@(.nv.constant0._Z10cleanup_v3PfS_S_S_bi)
        /*0014*/ 	.short	0x0160
        /*0016*/ 	.short	0x0028


	//----- nvinfo : EIATTR_CBANK_PARAM_SIZE
	.align		4
.L_191:
        /*0018*/ 	.byte	0x03, 0x19
        /*001a*/ 	.short	0x0028


	//----- nvinfo : EIATTR_KPARAM_INFO
	.align		4
        /*001c*/ 	.byte	0x04, 0x17
        /*001e*/ 	.short	(.L_193 - .L_192)
.L_192:
        /*0020*/ 	.word	0x00000000
        /*0024*/ 	.short	0x0005
        /*0026*/ 	.short	0x0024
        /*0028*/ 	.byte	0x00, 0xf0, 0x11, 0x00


	//----- nvinfo : EIATTR_KPARAM_INFO
	.align		4
.L_193:
        /*002c*/ 	.byte	0x04, 0x17
        /*002e*/ 	.short	(.L_195 - .L_194)
.L_194:
        /*0030*/ 	.word	0x00000000
        /*0034*/ 	.short	0x0004
        /*0036*/ 	.short	0x0020
        /*0038*/ 	.byte	0x00, 0xf0, 0x05, 0x00


	//----- nvinfo : EIATTR_KPARAM_INFO
	.align		4
.L_195:
        /*003c*/ 	.byte	0x04, 0x17
        /*003e*/ 	.short	(.L_197 - .L_196)
.L_196:
        /*0040*/ 	.word	0x00000000
        /*0044*/ 	.short	0x0003
        /*0046*/ 	.short	0x0018
        /*0048*/ 	.byte	0x00, 0xf0, 0x21, 0x00


	//----- nvinfo : EIATTR_KPARAM_INFO
	.align		4
.L_197:
        /*004c*/ 	.byte	0x04, 0x17
        /*004e*/ 	.short	(.L_199 - .L_198)
.L_198:
        /*0050*/ 	.word	0x00000000
        /*0054*/ 	.short	0x0002
        /*0056*/ 	.short	0x0010
        /*0058*/ 	.byte	0x00, 0xf0, 0x21, 0x00


	//----- nvinfo : EIATTR_KPARAM_INFO
	.align		4
.L_199:
        /*005c*/ 	.byte	0x04, 0x17
        /*005e*/ 	.short	(.L_201 - .L_200)
.L_200:
        /*0060*/ 	.word	0x00000000
        /*0064*/ 	.short	0x0001
        /*0066*/ 	.short	0x0008
        /*0068*/ 	.byte	0x00, 0xf0, 0x21, 0x00


	//----- nvinfo : EIATTR_KPARAM_INFO
	.align		4
.L_201:
        /*006c*/ 	.byte	0x04, 0x17
        /*006e*/ 	.short	(.L_203 - .L_202)
.L_202:
        /*0070*/ 	.word	0x00000000
        /*0074*/ 	.short	0x0000
        /*0076*/ 	.short	0x0000
        /*0078*/ 	.byte	0x00, 0xf0, 0x21, 0x00


	//----- nvinfo : EIATTR_MAXREG_COUNT
	.align		4
.L_203:
        /*007c*/ 	.byte	0x03, 0x1b
        /*007e*/ 	.short	0x00ff


	//----- nvinfo : EIATTR_NUM_BARRIERS
	.align		4
        /*0080*/ 	.byte	0x02, 0x4c
        /*0082*/ 	.byte	0x01
	.zero		1


	//----- nvinfo : EIATTR_MERCURY_ISA_VERSION
	.align		4
        /*0084*/ 	.byte	0x03, 0x5f
        /*0086*/ 	.short	0x0000


	//----- nvinfo : EIATTR_COOP_GROUP_MASK_REGIDS
	.align		4
        /*0088*/ 	.byte	0x04, 0x29
        /*008a*/ 	.short	(.L_205 - .L_204)


	//   ....[0]....
.L_204:
        /*008c*/ 	.word	0xffffffff


	//   ....[1]....
        /*0090*/ 	.word	0xffffffff


	//   ....[2]....
        /*0094*/ 	.word	0xffffffff


	//   ....[3]....
        /*0098*/ 	.word	0xffffffff


	//   ....[4]....
        /*009c*/ 	.word	0xffffffff


	//   ....[5]....
        /*00a0*/ 	.word	0xffffffff


	//   ....[6]....
        /*00a4*/ 	.word	0xffffffff


	//   ....[7]....
        /*00a8*/ 	.word	0xffffffff


	//   ....[8]....
        /*00ac*/ 	.word	0xffffffff


	//   ....[9]....
        /*00b0*/ 	.word	0xffffffff


	//   ....[10]....
        /*00b4*/ 	.word	0xffffffff


	//   ....[11]....
        /*00b8*/ 	.word	0xffffffff


	//   ....[12]....
        /*00bc*/ 	.word	0xffffffff


	//   ....[13]....
        /*00c0*/ 	.word	0xffffffff


	//   ....[14]....
        /*00c4*/ 	.word	0xffffffff


	//   ....[15]....
        /*00c8*/ 	.word	0xffffffff


	//   ....[16]....
        /*00cc*/ 	.word	0xffffffff


	//   ....[17]....
        /*00d0*/ 	.word	0xffffffff


	//   ....[18]....
        /*00d4*/ 	.word	0xffffffff


	//   ....[19]....
        /*00d8*/ 	.word	0xffffffff


	//----- nvinfo : EIATTR_COOP_GROUP_INSTR_OFFSETS
	.align		4
.L_205:
        /*00dc*/ 	.byte	0x04, 0x28
        /*00de*/ 	.short	(.L_207 - .L_206)


	//   ....[0]....
.L_206:
        /*00e0*/ 	.word	0x00000260


	//   ....[1]....
        /*00e4*/ 	.word	0x00000290


	//   ....[2]....
        /*00e8*/ 	.word	0x000002b0


	//   ....[3]....
        /*00ec*/ 	.word	0x000002d0


	//   ....[4]....
        /*00f0*/ 	.word	0x000002f0


	//   ....[5]....
        /*00f4*/ 	.word	0x00000680


	//   ....[6]....
        /*00f8*/ 	.word	0x000006b0


	//   ....[7]....
        /*00fc*/ 	.word	0x000006d0


	//   ....[8]....
        /*0100*/ 	.word	0x000006f0


	//   ....[9]....
        /*0104*/ 	.word	0x00000710


	//   ....[10]....
        /*0108*/ 	.word	0x00000800


	//   ....[11]....
        /*010c*/ 	.word	0x00000880


	//   ....[12]....
        /*0110*/ 	.word	0x000008e0


	//   ....[13]....
        /*0114*/ 	.word	0x00000940


	//   ....[14]....
        /*0118*/ 	.word	0x000009b0


	//   ....[15]....
        /*011c*/ 	.word	0x00000a20


	//   ....[16]....
        /*0120*/ 	.word	0x00000aa0


	//   ....[17]....
        /*0124*/ 	.word	0x00000b00


	//   ....[18]....
        /*0128*/ 	.word	0x00000b60


	//   ....[19]....
        /*012c*/ 	.word	0x00000bd0


	//----- nvinfo : EIATTR_EXIT_INSTR_OFFSETS
	.align		4
.L_207:
        /*0130*/ 	.byte	0x04, 0x1c
        /*0132*/ 	.short	(.L_209 - .L_208)


	//   ....[0]....
.L_208:
        /*0134*/ 	.word	0x000003a0


	//   ....[1]....
        /*0138*/ 	.word	0x00000760


	//   ....[2]....
        /*013c*/ 	.word	0x000007b0


	//----- nvinfo : EIATTR_CRS_STACK_SIZE
	.align		4
.L_209:
        /*0140*/ 	.byte	0x04, 0x1e
        /*0142*/ 	.short	(.L_211 - .L_210)
.L_210:
        /*0144*/ 	.word	0x00000000
.L_211:


//--------------------- .nv.callgraph             --------------------------
	.section	.nv.callgraph,"",@"SHT_CUDA_CALLGRAPH"
	.align	4
	.sectionentsize	8
	.align		4
        /*0000*/ 	.word	0x00000000
	.align		4
        /*0004*/ 	.word	0xffffffff
	.align		4
        /*0008*/ 	.word	0x00000000
	.align		4
        /*000c*/ 	.word	0xfffffffe
	.align		4
        /*0010*/ 	.word	0x00000000
	.align		4
        /*0014*/ 	.word	0xfffffffd
	.align		4
        /*0018*/ 	.word	0x00000000
	.align		4
        /*001c*/ 	.word	0xfffffffc


//--------------------- .nv.rel.action            --------------------------
	.section	.nv.rel.action,"",@"SHT_CUDA_RELOCINFO"
	.align	8
	.sectionentsize	8
        /*0000*/ 	.byte	0x73, 0x00, 0x00, 0x00, 0x00, 0x00, 0x00, 0x00, 0x00, 0x00, 0x00, 0x11, 0x25, 0x00, 0x05, 0x36


//--------------------- .nv.constant4             --------------------------
	.section	.nv.constant4,"a",@progbits
	.align	8
	.align		8
.nv.constant4:
        /*0000*/ 	.dword	_ZN66_INTERNAL_d578279a_35_multi_tensor_l2norm_scale_kernel_cu_018dad974cuda3std3__45__cpo5beginE
	.align		8
        /*0008*/ 	.dword	_ZN66_INTERNAL_d578279a_35_multi_tensor_l2norm_scale_kernel_cu_018dad974cuda3std3__45__cpo3endE
	.align		8
        /*0010*/ 	.dword	_ZN66_INTERNAL_d578279a_35_multi_tensor_l2norm_scale_kernel_cu_018dad974cuda3std3__45__cpo6cbeginE
	.align		8
        /*0018*/ 	.dword	_ZN66_INTERNAL_d578279a_35_multi_tensor_l2norm_scale_kernel_cu_018dad974cuda3std3__45__cpo4cendE
	.align		8
        /*0020*/ 	.dword	_ZN66_INTERNAL_d578279a_35_multi_tensor_l2norm_scale_kernel_cu_018dad974cuda3std3__45__cpo6rbeginE
	.align		8
        /*0028*/ 	.dword	_ZN66_INTERNAL_d578279a_35_multi_tensor_l2norm_scale_kernel_cu_018dad974cuda3std3__45__cpo4rendE
	.align		8
        /*0030*/ 	.dword	_ZN66_INTERNAL_d578279a_35_multi_tensor_l2norm_scale_kernel_cu_018dad974cuda3std3__45__cpo7crbeginE
	.align		8
        /*0038*/ 	.dword	_ZN66_INTERNAL_d578279a_35_multi_tensor_l2norm_scale_kernel_cu_018dad974cuda3std3__45__cpo5crendE
	.align		8
        /*0040*/ 	.dword	_ZN66_INTERNAL_d578279a_35_multi_tensor_l2norm_scale_kernel_cu_018dad974cuda3std3__468_GLOBAL__N__d578279a_35_multi_tensor_l2norm_scale_kernel_cu_018dad976ignoreE
	.align		8
        /*0048*/ 	.dword	_ZN66_INTERNAL_d578279a_35_multi_tensor_l2norm_scale_kernel_cu_018dad974cuda3std3__419piecewise_constructE
	.align		8
        /*0050*/ 	.dword	_ZN66_INTERNAL_d578279a_35_multi_tensor_l2norm_scale_kernel_cu_018dad974cuda3std3__48in_placeE
	.align		8
        /*0058*/ 	.dword	_ZN66_INTERNAL_d578279a_35_multi_tensor_l2norm_scale_kernel_cu_018dad974cuda3std3__420unreachable_sentinelE
	.align		8
        /*0060*/ 	.dword	_ZN66_INTERNAL_d578279a_35_multi_tensor_l2norm_scale_kernel_cu_018dad974cuda3std6ranges3__45__cpo4swapE
	.align		8
        /*0068*/ 	.dword	_ZN66_INTERNAL_d578279a_35_multi_tensor_l2norm_scale_kernel_cu_018dad974cuda3std6ranges3__45__cpo9iter_moveE
	.align		8
        /*0070*/ 	.dword	_ZN66_INTERNAL_d578279a_35_multi_tensor_l2norm_scale_kernel_cu_018dad974cuda3std6ranges3__45__cpo5beginE
	.align		8
        /*0078*/ 	.dword	_ZN66_INTERNAL_d578279a_35_multi_tensor_l2norm_scale_kernel_cu_018dad974cuda3std6ranges3__45__cpo3endE
	.align		8
        /*0080*/ 	.dword	_ZN66_INTERNAL_d578279a_35_multi_tensor_l2norm_scale_kernel_cu_018dad974cuda3std6ranges3__45__cpo6cbeginE
	.align		8
        /*0088*/ 	.dword	_ZN66_INTERNAL_d578279a_35_multi_tensor_l2norm_scale_kernel_cu_018dad974cuda3std6ranges3__45__cpo4cendE
	.align		8
        /*0090*/ 	.dword	_ZN66_INTERNAL_d578279a_35_multi_tensor_l2norm_scale_kernel_cu_018dad974cuda3std6ranges3__45__cpo7advanceE
	.align		8
        /*0098*/ 	.dword	_ZN66_INTERNAL_d578279a_35_multi_tensor_l2norm_scale_kernel_cu_018dad974cuda3std6ranges3__45__cpo9iter_swapE
	.align		8
        /*00a0*/ 	.dword	_ZN66_INTERNAL_d578279a_35_multi_tensor_l2norm_scale_kernel_cu_018dad974cuda3std6ranges3__45__cpo4nextE
	.align		8
        /*00a8*/ 	.dword	_ZN66_INTERNAL_d578279a_35_multi_tensor_l2norm_scale_kernel_cu_018dad974cuda3std6ranges3__45__cpo4prevE
	.align		8
        /*00b0*/ 	.dword	_ZN66_INTERNAL_d578279a_35_multi_tensor_l2norm_scale_kernel_cu_018dad974cuda3std6ranges3__45__cpo4dataE
	.align		8
        /*00b8*/ 	.dword	_ZN66_INTERNAL_d578279a_35_multi_tensor_l2norm_scale_kernel_cu_018dad974cuda3std6ranges3__45__cpo5cdataE
	.align		8
        /*00c0*/ 	.dword	_ZN66_INTERNAL_d578279a_35_multi_tensor_l2norm_scale_kernel_cu_018dad974cuda3std6ranges3__45__cpo4sizeE
	.align		8
        /*00c8*/ 	.dword	_ZN66_INTERNAL_d578279a_35_multi_tensor_l2norm_scale_kernel_cu_018dad974cuda3std6ranges3__45__cpo5ssizeE
	.align		8
        /*00d0*/ 	.dword	_ZN66_INTERNAL_d578279a_35_multi_tensor_l2norm_scale_kernel_cu_018dad974cuda3std6ranges3__45__cpo8distanceE
	.align		8
        /*00d8*/ 	.dword	_ZN66_INTERNAL_d578279a_35_multi_tensor_l2norm_scale_kernel_cu_018dad976thrust23THRUST_300001_SM_800_NS6system6detail10sequential3seqE


//--------------------- .nv.constant2._Z25multi_tensor_apply_kernelI18TensorListMetadataILi2EE18L2NormScaleFunctorIN3c104HalfES4_EJPfS6_fbiEEvlPViT_T0_DpT1_ --------------------------
	.section	.nv.constant2._Z25multi_tensor_apply_kernelI18TensorListMetadataILi2EE18L2NormScaleFunctorIN3c104HalfES4_EJPfS6_fbiEEvlPViT_T0_DpT1_,"a",@progbits
	.sectionflags	@""
	.align	4
.nv.constant2._Z25multi_tensor_apply_kernelI18TensorListMetadataILi2EE18L2NormScaleFunctorIN3c104HalfES4_EJPfS6_fbiEEvlPViT_T0_DpT1_:
        /*0000*/ 	.byte	0x10, 0x00, 0x00, 0x00, 0x00, 0x00, 0x00, 0x00


//--------------------- .nv.constant0._Z25multi_tensor_apply_kernelI18TensorListMetadataILi2EE18L2NormScaleFunctorIN3c104HalfES4_EJPfS6_fbiEEvlPViT_T0_DpT1_ --------------------------
	.section	.nv.constant0._Z25multi_tensor_apply_kernelI18TensorListMetadataILi2EE18L2NormScaleFunctorIN3c104HalfES4_EJPfS6_fbiEEvlPViT_T0_DpT1_,"a",@progbits
	.sectionflags	@""
	.align	4
.nv.constant0._Z25multi_tensor_apply_kernelI18TensorListMetadataILi2EE18L2NormScaleFunctorIN3c104HalfES4_EJPfS6_fbiEEvlPViT_T0_DpT1_:
	.zero		3548


//--------------------- .nv.constant2._Z25multi_tensor_apply_kernelI18TensorListMetadataILi2EE18L2NormScaleFunctorIN3c104HalfEfEJPfS6_fbiEEvlPViT_T0_DpT1_ --------------------------
	.section	.nv.constant2._Z25multi_tensor_apply_kernelI18TensorListMetadataILi2EE18L2NormScaleFunctorIN3c104HalfEfEJPfS6_fbiEEvlPViT_T0_DpT1_,"a",@progbits
	.sectionflags	@""
	.align	4
.nv.constant2._Z25multi_tensor_apply_kernelI18TensorListMetadataILi2EE18L2NormScaleFunctorIN3c104HalfEfEJPfS6_fbiEEvlPViT_T0_DpT1_:
        /*0000*/ 	.byte	0x10, 0x00, 0x00, 0x00, 0x00, 0x00, 0x00, 0x00


//--------------------- .nv.constant0._Z25multi_tensor_apply_kernelI18TensorListMetadataILi2EE18L2NormScaleFunctorIN3c104HalfEfEJPfS6_fbiEEvlPViT_T0_DpT1_ --------------------------
	.section	.nv.constant0._Z25multi_tensor_apply_kernelI18TensorListMetadataILi2EE18L2NormScaleFunctorIN3c104HalfEfEJPfS6_fbiEEvlPViT_T0_DpT1_,"a",@progbits
	.sectionflags	@""
	.align	4
.nv.constant0._Z25multi_tensor_apply_kernelI18TensorListMetadataILi2EE18L2NormScaleFunctorIN3c104HalfEfEJPfS6_fbiEEvlPViT_T0_DpT1_:
	.zero		3548


//--------------------- .nv.constant2._Z25multi_tensor_apply_kernelI18TensorListMetadataILi2EE18L2NormScaleFunctorIfN3c104HalfEEJPfS6_fbiEEvlPViT_T0_DpT1_ --------------------------
	.section	.nv.constant2._Z25multi_tensor_apply_kernelI18TensorListMetadataILi2EE18L2NormScaleFunctorIfN3c104HalfEEJPfS6_fbiEEvlPViT_T0_DpT1_,"a",@progbits
	.sectionflags	@""
	.align	4
.nv.constant2._Z25multi_tensor_apply_kernelI18TensorListMetadataILi2EE18L2NormScaleFunctorIfN3c104HalfEEJPfS6_fbiEEvlPViT_T0_DpT1_:
        /*0000*/ 	.byte	0x10, 0x00, 0x00, 0x00, 0x00, 0x00, 0x00, 0x00


//--------------------- .nv.constant0._Z25multi_tensor_apply_kernelI18TensorListMetadataILi2EE18L2NormScaleFunctorIfN3c104HalfEEJPfS6_fbiEEvlPViT_T0_DpT1_ --------------------------
	.section	.nv.constant0._Z25multi_tensor_apply_kernelI18TensorListMetadataILi2EE18L2NormScaleFunctorIfN3c104HalfEEJPfS6_fbiEEvlPViT_T0_DpT1_,"a",@progbits
	.sectionflags	@""
	.align	4
.nv.constant0._Z25multi_tensor_apply_kernelI18TensorListMetadataILi2EE18L2NormScaleFunctorIfN3c104HalfEEJPfS6_fbiEEvlPViT_T0_DpT1_:
	.zero		3548


//--------------------- .nv.constant2._Z25multi_tensor_apply_kernelI18TensorListMetadataILi2EE18L2NormScaleFunctorIffEJPfS4_fbiEEvlPViT_T0_DpT1_ --------------------------
	.section	.nv.constant2._Z25multi_tensor_apply_kernelI18TensorListMetadataILi2EE18L2NormScaleFunctorIffEJPfS4_fbiEEvlPViT_T0_DpT1_,"a",@progbits
	.sectionflags	@""
	.align	4
.nv.constant2._Z25multi_tensor_apply_kernelI18TensorListMetadataILi2EE18L2NormScaleFunctorIffEJPfS4_fbiEEvlPViT_T0_DpT1_:
        /*0000*/ 	.byte	0x10, 0x00, 0x00, 0x00, 0x00, 0x00, 0x00, 0x00


//--------------------- .nv.constant0._Z25multi_tensor_apply_kernelI18TensorListMetadataILi2EE18L2NormScaleFunctorIffEJPfS4_fbiEEvlPViT_T0_DpT1_ --------------------------
	.section	.nv.constant0._Z25multi_tensor_apply_kernelI18TensorListMetadataILi2EE18L2NormScaleFunctorIffEJPfS4_fbiEEvlPViT_T0_DpT1_,"a",@progbits
	.sectionflags	@""
	.align	4
.nv.constant0._Z25multi_tensor_apply_kernelI18TensorListMetadataILi2EE18L2NormScaleFunctorIffEJPfS4_fbiEEvlPViT_T0_DpT1_:
	.zero		3548


//--------------------- .nv.constant0._Z10cleanup_v3PfS_S_S_bi --------------------------
	.section	.nv.constant0._Z10cleanup_v3PfS_S_S_bi,"a",@progbits
	.sectionflags	@""
	.align	4
.nv.constant0._Z10cleanup_v3PfS_S_S_bi:
	.zero		392


//--------------------- .text._Z25multi_tensor_apply_kernelI18TensorListMetadataILi2EE18L2NormScaleFunctorIN3c104HalfES4_EJPfS6_fbiEEvlPViT_T0_DpT1_ --------------------------
	.section	.text._Z25multi_tensor_apply_kernelI18TensorListMetadataILi2EE18L2NormScaleFunctorIN3c104HalfES4_EJPfS6_fbiEEvlPViT_T0_DpT1_,"ax",@progbits
	.sectioninfo	@"SHI_REGISTERS=32"
	.align	128
        .global         _Z25multi_tensor_apply_kernelI18TensorListMetadataILi2EE18L2NormScaleFunctorIN3c104HalfES4_EJPfS6_fbiEEvlPViT_T0_DpT1_
        .type           _Z25multi_tensor_apply_kernelI18TensorListMetadataILi2EE18L2NormScaleFunctorIN3c104HalfES4_EJPfS6_fbiEEvlPViT_T0_DpT1_,@function
        .size           _Z25multi_tensor_apply_kernelI18TensorListMetadataILi2EE18L2NormScaleFunctorIN3c104HalfES4_EJPfS6_fbiEEvlPViT_T0_DpT1_,(.L_x_75 - _Z25multi_tensor_apply_kernelI18TensorListMetadataILi2EE18L2NormScaleFunctorIN3c104HalfES4_EJPfS6_fbiEEvlPViT_T0_DpT1_)
        .other          _Z25multi_tensor_apply_kernelI18TensorListMetadataILi2EE18L2NormScaleFunctorIN3c104HalfES4_EJPfS6_fbiEEvlPViT_T0_DpT1_,@"STO_CUDA_ENTRY STV_DEFAULT"
_Z25multi_tensor_apply_kernelI18TensorListMetadataILi2EE18L2NormScaleFunctorIN3c104HalfES4_EJPfS6_fbiEEvlPViT_T0_DpT1_:
.text._Z25multi_tensor_apply_kernelI18TensorListMetadataILi2EE18L2NormScaleFunctorIN3c104HalfES4_EJPfS6_fbiEEvlPViT_T0_DpT1_:
[----:B------:R-:W-:Y:S02]  /*0000*/  IMAD.MOV.U32 R1, RZ, RZ, c[0x0][0x28] ;  /* 0x00000a00ff017624 */ /* 0x000fe400078e00ff */
[----:B------:R-:W0:Y:S01]  /*0010*/  S2R R0, SR_CTAID.X ;  /* 0x0000000000007919 */ /* 0x000e220000002500 */
[----:B------:R-:W-:Y:S01]  /*0020*/  IMAD.MOV.U32 R3, RZ, RZ, 0x4 ;  /* 0x00000004ff037424 */ /* 0x000fe200078e00ff */
[----:B------:R-:W-:Y:S01]  /*0030*/  HFMA2.MMA R5, -RZ, RZ, 0, 4.76837158203125e-07 ;  /* 0x00000008ff057435 */ /* 0x000fe200000001ff */
[----:B------:R-:W-:Y:S01]  /*0040*/  ULDC.64 UR6, c[0x0][0x118] ;  /* 0x0000460000067ab9 */ /* 0x000fe20000000a00 */
[----:B0-----:R-:W0:Y:S01]  /*0050*/  LDC.U8 R2, c[0x0][R0+0x770] ;  /* 0x0001dc0000027b82 */ /* 0x001e220000000000 */
[----:B------:R-:W-:-:S07]  /*0060*/  IMAD R3, R0, R3, c[0x2][0x0] ;  /* 0x0080000000037624 */ /* 0x000fce00078e0203 */
[----:B------:R-:W1:Y:S01]  /*0070*/  LDC R3, c[0x0][R3+0x8a0] ;  /* 0x0002280003037b82 */ /* 0x000e620000000800 */
[----:B0-----:R-:W-:-:S07]  /*0080*/  IMAD R5, R2, R5, c[0x2][0x0] ;  /* 0x0080000002057624 */ /* 0x001fce00078e0205 */
[----:B------:R-:W0:Y:S01]  /*0090*/  LDC R4, c[0x0][R5+0x560] ;  /* 0x0001580005047b82 */ /* 0x000e220000000800 */
[----:B-1----:R-:W-:-:S07]  /*00a0*/  IMAD R11, R3, c[0x0][0x160], RZ ;  /* 0x00005800030b7a24 */ /* 0x002fce00078e02ff */
[----:B------:R-:W1:Y:S08]  /*00b0*/  LDC.64 R6, c[0x0][R5+0x160] ;  /* 0x0000580005067b82 */ /* 0x000e700000000a00 */
[----:B------:R-:W2:Y:S01]  /*00c0*/  LDC.64 R8, c[0x0][R5+0x360] ;  /* 0x0000d80005087b82 */ /* 0x000ea20000000a00 */
[----:B0-----:R-:W-:-:S05]  /*00d0*/  IMAD.IADD R4, R4, 0x1, -R11 ;  /* 0x0000000104047824 */ /* 0x001fca00078e0a0b */
[----:B------:R-:W-:Y:S01]  /*00e0*/  LOP3.LUT R10, R4, c[0x0][0x160], RZ, 0xfc, !PT ;  /* 0x00005800040a7a12 */ /* 0x000fe200078efcff */
[----:B-1----:R-:W-:-:S03]  /*00f0*/  IMAD.WIDE R12, R11, 0x2, R6 ;  /* 0x000000020b0c7825 */ /* 0x002fc600078e0206 */
[----:B------:R-:W-:Y:S01]  /*0100*/  LOP3.LUT P0, RZ, R10, 0x3, RZ, 0xc0, !PT ;  /* 0x000000030aff7812 */ /* 0x000fe2000780c0ff */
[----:B--2---:R-:W-:-:S12]  /*0110*/  IMAD.WIDE R14, R11, 0x2, R8 ;  /* 0x000000020b0e7825 */ /* 0x004fd800078e0208 */
[----:B------:R-:W-:Y:S05]  /*0120*/  @P0 BRA `(.L_x_0) ;  /* 0x0000032000000947 */ /* 0x000fea0003800000 */
[----:B------:R-:W-:-:S04]  /*0130*/  IMAD.SHL.U32 R11, R11, 0x2, RZ ;  /* 0x000000020b0b7824 */ /* 0x000fc800078e00ff */
[----:B------:R-:W-:Y:S01]  /*0140*/  IMAD.IADD R8, R8, 0x1, R11 ;  /* 0x0000000108087824 */ /* 0x000fe200078e020b */
[----:B------:R-:W-:-:S04]  /*0150*/  IADD3 R6, R6, R11, RZ ;  /* 0x0000000b06067210 */ /* 0x000fc80007ffe0ff */
[----:B------:R-:W-:Y:S02]  /*0160*/  LOP3.LUT P0, RZ, R6, 0x7, RZ, 0xc0, !PT ;  /* 0x0000000706ff7812 */ /* 0x000fe4000780c0ff */
[----:B------:R-:W-:-:S04]  /*0170*/  LOP3.LUT P1, RZ, R8, 0x7, RZ, 0xc0, !PT ;  /* 0x0000000708ff7812 */ /* 0x000fc8000782c0ff */
[----:B------:R-:W-:-:S13]  /*0180*/  PLOP3.LUT P0, PT, P0, P1, PT, 0xa8, 0x0 ;  /* 0x000000000000781c */ /* 0x000fda0000703570 */
[----:B------:R-:W-:Y:S05]  /*0190*/  @P0 BRA `(.L_x_0) ;  /* 0x000002b000000947 */ /* 0x000fea0003800000 */
[----:B------:R-:W0:Y:S01]  /*01a0*/  S2R R9, SR_TID.X ;  /* 0x0000000000097919 */ /* 0x000e220000002100 */
[----:B------:R-:W-:Y:S01]  /*01b0*/  BSSY B0, `(.L_x_1) ;  /* 0x0000028000007945 */ /* 0x000fe20003800000 */
[----:B------:R-:W-:Y:S01]  /*01c0*/  CS2R R6, SRZ ;  /* 0x0000000000067805 */ /* 0x000fe2000001ff00 */
[----:B------:R-:W-:Y:S02]  /*01d0*/  IMAD.MOV.U32 R8, RZ, RZ, RZ ;  /* 0x000000ffff087224 */ /* 0x000fe400078e00ff */
[----:B0-----:R-:W-:-:S05]  /*01e0*/  IMAD.SHL.U32 R5, R9, 0x4, RZ ;  /* 0x0000000409057824 */ /* 0x001fca00078e00ff */
[----:B------:R-:W-:-:S04]  /*01f0*/  ISETP.GE.AND P0, PT, R5, c[0x0][0x160], PT ;  /* 0x0000580005007a0c */ /* 0x000fc80003f06270 */
[----:B------:R-:W-:Y:S01]  /*0200*/  ISETP.GE.OR P0, PT, R5, R4, P0 ;  /* 0x000000040500720c */ /* 0x000fe20000706670 */
[----:B------:R-:W-:-:S12]  /*0210*/  HFMA2.MMA R5, -RZ, RZ, 0, 0 ;  /* 0x00000000ff057435 */ /* 0x000fd800000001ff */
[----:B------:R-:W-:Y:S05]  /*0220*/  @P0 BRA `(.L_x_2) ;  /* 0x0000020000000947 */ /* 0x000fea0003800000 */
[----:B------:R-:W-:Y:S02]  /*0230*/  IMAD.MOV.U32 R5, RZ, RZ, RZ ;  /* 0x000000ffff057224 */ /* 0x000fe400078e00ff */
.L_x_3:
[----:B------:R-:W-:-:S06]  /*0240*/  IMAD.WIDE R10, R9, 0x8, R12 ;  /* 0x00000008090a7825 */ /* 0x000fcc00078e020c */
[----:B------:R-:W2:Y:S02]  /*0250*/  LDG.E.64 R10, [R10.64] ;  /* 0x000000060a0a7981 */ /* 0x000ea4000c1e1b00 */
[--C-:B--2---:R-:W-:Y:S01]  /*0260*/  SHF.R.U64 R18, R10, 0x10, R11.reuse ;  /* 0x000000100a127819 */ /* 0x104fe2000000120b */
[----:B------:R-:W-:Y:S01]  /*0270*/  HADD2.F32 R19, -RZ, R11.H0_H0 ;  /* 0x2000000bff137230 */ /* 0x000fe20000004100 */
[----:B------:R-:W-:Y:S01]  /*0280*/  SHF.R.U32.HI R20, RZ, 0x10, R11 ;  /* 0x00000010ff147819 */ /* 0x000fe2000001160b */
[----:B------:R-:W-:Y:S02]  /*0290*/  HADD2.F32 R21, -RZ, R10.H0_H0 ;  /* 0x2000000aff157230 */ /* 0x000fe40000004100 */
[----:B------:R-:W-:Y:S01]  /*02a0*/  HADD2.F32 R18, -RZ, R18.H0_H0 ;  /* 0x20000012ff127230 */ /* 0x000fe20000004100 */
[----:B------:R-:W-:Y:S01]  /*02b0*/  FMUL.FTZ R16, R19, c[0x0][0xdd0] ;  /* 0x0003740013107a20 */ /* 0x000fe20000410000 */
[----:B------:R-:W-:Y:S01]  /*02c0*/  HADD2.F32 R20, -RZ, R20.H0_H0 ;  /* 0x20000014ff147230 */ /* 0x000fe20000004100 */
[----:B------:R-:W-:-:S02]  /*02d0*/  FMUL.FTZ R22, R21, c[0x0][0xdd0] ;  /* 0x0003740015167a20 */ /* 0x000fc40000410000 */
[----:B------:R-:W-:Y:S02]  /*02e0*/  FMUL.FTZ R23, R18, c[0x0][0xdd0] ;  /* 0x0003740012177a20 */ /* 0x000fe40000410000 */
[----:B------:R-:W-:Y:S01]  /*02f0*/  FMUL.FTZ R24, R20, c[0x0][0xdd0] ;  /* 0x0003740014187a20 */ /* 0x000fe20000410000 */
[----:B------:R-:W-:Y:S01]  /*0300*/  F2F.F16.F32 R16, R16 ;  /* 0x0000001000107304 */ /* 0x000fe20000200800 */
[----:B------:R-:W-:Y:S02]  /*0310*/  FFMA.FTZ R8, R21, R21, R8 ;  /* 0x0000001515087223 */ /* 0x000fe40000010008 */
[----:B------:R-:W-:Y:S02]  /*0320*/  FFMA.FTZ R6, R19, R19, R6 ;  /* 0x0000001313067223 */ /* 0x000fe40000010006 */
[----:B------:R-:W-:Y:S02]  /*0330*/  FFMA.FTZ R7, R18, R18, R7 ;  /* 0x0000001212077223 */ /* 0x000fe40000010007 */
[----:B------:R-:W-:Y:S01]  /*0340*/  FFMA.FTZ R5, R20, R20, R5 ;  /* 0x0000001414057223 */ /* 0x000fe20000010005 */
[----:B------:R-:W0:Y:S08]  /*0350*/  F2F.F16.F32 R23, R23 ;  /* 0x0000001700177304 */ /* 0x000e300000200800 */
[----:B------:R-:W1:Y:S08]  /*0360*/  F2F.F16.F32 R25, R24 ;  /* 0x0000001800197304 */ /* 0x000e700000200800 */
[----:B------:R-:W2:Y:S01]  /*0370*/  F2F.F16.F32 R17, R22 ;  /* 0x0000001600117304 */ /* 0x000ea20000200800 */
[----:B0-----:R-:W-:Y:S01]  /*0380*/  IMAD.WIDE.U32 R10, R23, 0x10000, RZ ;  /* 0x00010000170a7825 */ /* 0x001fe200078e00ff */
[----:B-1----:R-:W-:-:S04]  /*0390*/  PRMT R25, R16, 0x5410, R25 ;  /* 0x0000541010197816 */ /* 0x002fc80000000019 */
[----:B------:R-:W-:Y:S02]  /*03a0*/  LOP3.LUT R11, R25, R11, RZ, 0xfc, !PT ;  /* 0x0000000b190b7212 */ /* 0x000fe400078efcff */
[----:B--2---:R-:W-:Y:S01]  /*03b0*/  LOP3.LUT R10, R10, R17, RZ, 0xfc, !PT ;  /* 0x000000110a0a7212 */ /* 0x004fe200078efcff */
[C---:B------:R-:W-:Y:S01]  /*03c0*/  IMAD.WIDE R16, R9.reuse, 0x8, R14 ;  /* 0x0000000809107825 */ /* 0x040fe200078e020e */
[----:B------:R-:W-:-:S04]  /*03d0*/  IADD3 R9, R9, c[0x0][0x0], RZ ;  /* 0x0000000009097a10 */ /* 0x000fc80007ffe0ff */
[----:B------:R0:W-:Y:S01]  /*03e0*/  STG.E.64 [R16.64], R10 ;  /* 0x0000000a10007986 */ /* 0x0001e2000c101b06 */
[----:B------:R-:W-:-:S04]  /*03f0*/  SHF.L.U32 R23, R9, 0x2, RZ ;  /* 0x0000000209177819 */ /* 0x000fc800000006ff */
[C---:B------:R-:W-:Y:S02]  /*0400*/  ISETP.GE.AND P0, PT, R23.reuse, c[0x0][0x160], PT ;  /* 0x0000580017007a0c */ /* 0x040fe40003f06270 */
[----:B------:R-:W-:-:S13]  /*0410*/  ISETP.LT.AND P1, PT, R23, R4, PT ;  /* 0x000000041700720c */ /* 0x000fda0003f21270 */
[----:B0-----:R-:W-:Y:S05]  /*0420*/  @!P0 BRA P1, `(.L_x_3) ;  /* 0xfffffe1000008947 */ /* 0x001fea000083ffff */
.L_x_2:
[----:B------:R-:W-:Y:S05]  /*0430*/  BSYNC B0 ;  /* 0x0000000000007941 */ /* 0x000fea0003800000 */
.L_x_1:
[----:B------:R-:W-:Y:S05]  /*0440*/  BRA `(.L_x_4) ;  /* 0x0000048000007947 */ /* 0x000fea0003800000 */
.L_x_0:
[----:B------:R-:W-:-:S04]  /*0450*/  ISETP.LT.AND P0, PT, RZ, c[0x0][0x160], PT ;  /* 0x00005800ff007a0c */ /* 0x000fc80003f01270 */
[----:B------:R-:W-:-:S13]  /*0460*/  ISETP.GT.AND P0, PT, R4, RZ, P0 ;  /* 0x000000ff0400720c */ /* 0x000fda0000704270 */
[----:B------:R-:W-:Y:S01]  /*0470*/  @!P0 IMAD.MOV.U32 R5, RZ, RZ, RZ ;  /* 0x000000ffff058224 */ /* 0x000fe200078e00ff */
[----:B------:R-:W-:Y:S01]  /*0480*/  @!P0 CS2R R6, SRZ ;  /* 0x0000000000068805 */ /* 0x000fe2000001ff00 */
[----:B------:R-:W-:Y:S01]  /*0490*/  @!P0 IMAD.MOV.U32 R8, RZ, RZ, RZ ;  /* 0x000000ffff088224 */ /* 0x000fe200078e00ff */
[----:B------:R-:W-:Y:S05]  /*04a0*/  @!P0 BRA `(.L_x_4) ;  /* 0x0000042000008947 */ /* 0x000fea0003800000 */
[----:B------:R-:W0:Y:S01]  /*04b0*/  S2R R9, SR_TID.X ;  /* 0x0000000000097919 */ /* 0x000e220000002100 */
[----:B------:R-:W-:Y:S01]  /*04c0*/  HFMA2.MMA R8, -RZ, RZ, 0, 0 ;  /* 0x00000000ff087435 */ /* 0x000fe200000001ff */
[----:B------:R-:W-:Y:S01]  /*04d0*/  MOV R23, RZ ;  /* 0x000000ff00177202 */ /* 0x000fe20000000f00 */
[----:B------:R-:W-:Y:S01]  /*04e0*/  IMAD.MOV.U32 R5, RZ, RZ, RZ ;  /* 0x000000ffff057224 */ /* 0x000fe200078e00ff */
[----:B------:R-:W-:-:S03]  /*04f0*/  CS2R R6, SRZ ;  /* 0x0000000000067805 */ /* 0x000fc6000001ff00 */
.L_x_5:
[----:B0-----:R-:W-:Y:S01]  /*0500*/  IMAD.IADD R21, R9, 0x1, R23 ;  /* 0x0000000109157824 */ /* 0x001fe200078e0217 */
[----:B------:R-:W-:-:S04]  /*0510*/  PRMT R11, RZ, 0x7610, R11 ;  /* 0x00007610ff0b7816 */ /* 0x000fc8000000000b */
[C---:B------:R-:W-:Y:S02]  /*0520*/  ISETP.GE.AND P0, PT, R21.reuse, c[0x0][0x160], PT ;  /* 0x0000580015007a0c */ /* 0x040fe40003f06270 */
[C---:B------:R-:W-:Y:S02]  /*0530*/  IADD3 R28, R21.reuse, c[0x0][0x0], RZ ;  /* 0x00000000151c7a10 */ /* 0x040fe40007ffe0ff */
[-C--:B------:R-:W-:Y:S02]  /*0540*/  ISETP.LT.AND P0, PT, R21, R4.reuse, !P0 ;  /* 0x000000041500720c */ /* 0x080fe40004701270 */
[C---:B------:R-:W-:Y:S02]  /*0550*/  ISETP.GE.AND P1, PT, R28.reuse, c[0x0][0x160], PT ;  /* 0x000058001c007a0c */ /* 0x040fe40003f26270 */
[C---:B------:R-:W-:Y:S02]  /*0560*/  IADD3 R29, R28.reuse, c[0x0][0x0], RZ ;  /* 0x000000001c1d7a10 */ /* 0x040fe40007ffe0ff */
[----:B------:R-:W-:-:S02]  /*0570*/  ISETP.LT.AND P1, PT, R28, R4, !P1 ;  /* 0x000000041c00720c */ /* 0x000fc40004f21270 */
[C---:B------:R-:W-:Y:S02]  /*0580*/  IADD3 R25, R29.reuse, c[0x0][0x0], RZ ;  /* 0x000000001d197a10 */ /* 0x040fe40007ffe0ff */
[----:B------:R-:W-:Y:S02]  /*0590*/  ISETP.GE.AND P2, PT, R29, c[0x0][0x160], PT ;  /* 0x000058001d007a0c */ /* 0x000fe40003f46270 */
[----:B------:R-:W-:Y:S01]  /*05a0*/  ISETP.GE.AND P3, PT, R25, c[0x0][0x160], PT ;  /* 0x0000580019007a0c */ /* 0x000fe20003f66270 */
[----:B------:R-:W-:Y:S01]  /*05b0*/  @P0 IMAD.WIDE R16, R21, 0x2, R12 ;  /* 0x0000000215100825 */ /* 0x000fe200078e020c */
[-C--:B------:R-:W-:Y:S02]  /*05c0*/  ISETP.LT.AND P2, PT, R29, R4.reuse, !P2 ;  /* 0x000000041d00720c */ /* 0x080fe40005741270 */
[----:B------:R-:W-:Y:S02]  /*05d0*/  ISETP.LT.AND P3, PT, R25, R4, !P3 ;  /* 0x000000041900720c */ /* 0x000fe40005f61270 */
[----:B------:R0:W2:Y:S01]  /*05e0*/  @P0 LDG.E.U16 R11, [R16.64] ;  /* 0x00000006100b0981 */ /* 0x0000a2000c1e1500 */
[----:B------:R-:W-:-:S02]  /*05f0*/  PRMT R10, RZ, 0x7610, R10 ;  /* 0x00007610ff0a7816 */ /* 0x000fc4000000000a */
[----:B------:R-:W-:Y:S02]  /*0600*/  PRMT R22, RZ, 0x7610, R22 ;  /* 0x00007610ff167816 */ /* 0x000fe40000000016 */
[----:B------:R-:W-:-:S04]  /*0610*/  PRMT R24, RZ, 0x7610, R24 ;  /* 0x00007610ff187816 */ /* 0x000fc80000000018 */
[----:B------:R-:W-:-:S04]  /*0620*/  @P2 IMAD.WIDE R18, R29, 0x2, R12 ;  /* 0x000000021d122825 */ /* 0x000fc800078e020c */
[--C-:B0-----:R-:W-:Y:S01]  /*0630*/  @P1 IMAD.WIDE R16, R28, 0x2, R12.reuse ;  /* 0x000000021c101825 */ /* 0x101fe200078e020c */
[----:B------:R-:W3:Y:S04]  /*0640*/  @P2 LDG.E.U16 R22, [R18.64] ;  /* 0x0000000612162981 */ /* 0x000ee8000c1e1500 */
[----:B------:R-:W4:Y:S01]  /*0650*/  @P1 LDG.E.U16 R10, [R16.64] ;  /* 0x00000006100a1981 */ /* 0x000f22000c1e1500 */
[----:B------:R-:W-:-:S05]  /*0660*/  @P3 IMAD.WIDE R26, R25, 0x2, R12 ;  /* 0x00000002191a3825 */ /* 0x000fca00078e020c */
[----:B------:R0:W5:Y:S01]  /*0670*/  @P3 LDG.E.U16 R24, [R26.64] ;  /* 0x000000061a183981 */ /* 0x000162000c1e1500 */
[----:B--2---:R-:W-:-:S05]  /*0680*/  HADD2.F32 R20, -RZ, R11.H0_H0 ;  /* 0x2000000bff147230 */ /* 0x004fca0000004100 */
[----:B------:R-:W-:-:S05]  /*0690*/  FMUL.FTZ R20, R20, c[0x0][0xdd0] ;  /* 0x0003740014147a20 */ /* 0x000fca0000410000 */
[----:B------:R-:W-:Y:S01]  /*06a0*/  F2FP.PACK_AB R20, RZ, R20 ;  /* 0x00000014ff14723e */ /* 0x000fe200000000ff */
[----:B----4-:R-:W-:-:S05]  /*06b0*/  HADD2.F32 R16, -RZ, R10.H0_H0 ;  /* 0x2000000aff107230 */ /* 0x010fca0000004100 */
[----:B------:R-:W-:Y:S01]  /*06c0*/  FMUL.FTZ R16, R16, c[0x0][0xdd0] ;  /* 0x0003740010107a20 */ /* 0x000fe20000410000 */
[----:B---3--:R-:W-:Y:S01]  /*06d0*/  HADD2.F32 R17, -RZ, R22.H0_H0 ;  /* 0x20000016ff117230 */ /* 0x008fe20000004100 */
[----:B0-----:R-:W-:Y:S01]  /*06e0*/  PRMT R27, R20, 0x7610, R27 ;  /* 0x00007610141b7816 */ /* 0x001fe2000000001b */
[----:B-----5:R-:W-:Y:S02]  /*06f0*/  HADD2.F32 R19, -RZ, R24.H0_H0 ;  /* 0x20000018ff137230 */ /* 0x020fe40000004100 */
[----:B------:R-:W-:Y:S01]  /*0700*/  F2FP.PACK_AB R16, RZ, R16 ;  /* 0x00000010ff10723e */ /* 0x000fe200000000ff */
[----:B------:R-:W-:-:S03]  /*0710*/  @P0 IMAD.WIDE R20, R21, 0x2, R14 ;  /* 0x0000000215140825 */ /* 0x000fc600078e020e */
[----:B------:R-:W-:Y:S01]  /*0720*/  PRMT R26, R16, 0x7610, R26 ;  /* 0x00007610101a7816 */ /* 0x000fe2000000001a */
[----:B------:R-:W-:Y:S02]  /*0730*/  FMUL.FTZ R18, R17, c[0x0][0xdd0] ;  /* 0x0003740011127a20 */ /* 0x000fe40000410000 */
[----:B------:R-:W-:Y:S01]  /*0740*/  @P1 IMAD.WIDE R16, R28, 0x2, R14 ;  /* 0x000000021c101825 */ /* 0x000fe200078e020e */
[----:B------:R0:W-:Y:S03]  /*0750*/  @P0 STG.E.U16 [R20.64], R27 ;  /* 0x0000001b14000986 */ /* 0x0001e6000c101506 */
[----:B------:R-:W-:Y:S01]  /*0760*/  FMUL.FTZ R19, R19, c[0x0][0xdd0] ;  /* 0x0003740013137a20 */ /* 0x000fe20000410000 */
[----:B------:R1:W-:Y:S01]  /*0770*/  @P1 STG.E.U16 [R16.64], R26 ;  /* 0x0000001a10001986 */ /* 0x0003e2000c101506 */
[----:B0-----:R-:W-:-:S03]  /*0780*/  F2FP.PACK_AB R21, RZ, R18 ;  /* 0x00000012ff15723e */ /* 0x001fc600000000ff */
[----:B-1----:R-:W-:Y:S01]  /*0790*/  F2FP.PACK_AB R17, RZ, R19 ;  /* 0x00000013ff11723e */ /* 0x002fe200000000ff */
[----:B------:R-:W-:Y:S01]  /*07a0*/  @P2 IMAD.WIDE R18, R29, 0x2, R14 ;  /* 0x000000021d122825 */ /* 0x000fe200078e020e */
[----:B------:R-:W-:Y:S02]  /*07b0*/  PRMT R27, R21, 0x7610, R27 ;  /* 0x00007610151b7816 */ /* 0x000fe4000000001b */
[----:B------:R-:W-:Y:S01]  /*07c0*/  MOV R26, c[0x0][0x0] ;  /* 0x00000000001a7a02 */ /* 0x000fe20000000f00 */
[----:B------:R-:W-:Y:S01]  /*07d0*/  @P3 IMAD.WIDE R20, R25, 0x2, R14 ;  /* 0x0000000219143825 */ /* 0x000fe200078e020e */
[----:B------:R-:W-:Y:S01]  /*07e0*/  PRMT R25, R17, 0x7610, R25 ;  /* 0x0000761011197816 */ /* 0x000fe20000000019 */
[----:B------:R0:W-:Y:S02]  /*07f0*/  @P2 STG.E.U16 [R18.64], R27 ;  /* 0x0000001b12002986 */ /* 0x0001e4000c101506 */
[----:B------:R-:W-:Y:S02]  /*0800*/  IMAD R23, R26, 0x4, R23 ;  /* 0x000000041a177824 */ /* 0x000fe400078e0217 */
[----:B------:R0:W-:Y:S03]  /*0810*/  @P3 STG.E.U16 [R20.64], R25 ;  /* 0x0000001914003986 */ /* 0x0001e6000c101506 */
[----:B------:R-:W-:-:S02]  /*0820*/  ISETP.GE.AND P4, PT, R23, c[0x0][0x160], PT ;  /* 0x0000580017007a0c */ /* 0x000fc40003f86270 */
[----:B------:R-:W-:Y:S01]  /*0830*/  ISETP.LT.AND P5, PT, R23, R4, PT ;  /* 0x000000041700720c */ /* 0x000fe20003fa1270 */
[----:B------:R-:W-:Y:S02]  /*0840*/  @P1 HADD2.F32 R10, -RZ, R10.H0_H0 ;  /* 0x2000000aff0a1230 */ /* 0x000fe40000004100 */
[----:B------:R-:W-:Y:S02]  /*0850*/  @P0 HADD2.F32 R11, -RZ, R11.H0_H0 ;  /* 0x2000000bff0b0230 */ /* 0x000fe40000004100 */
[----:B------:R-:W-:Y:S02]  /*0860*/  @P2 HADD2.F32 R17, -RZ, R22.H0_H0 ;  /* 0x20000016ff112230 */ /* 0x000fe40000004100 */
[----:B------:R-:W-:Y:S01]  /*0870*/  @P3 HADD2.F32 R24, -RZ, R24.H0_H0 ;  /* 0x20000018ff183230 */ /* 0x000fe20000004100 */
[----:B------:R-:W-:Y:S02]  /*0880*/  @P1 FFMA.FTZ R7, R10, R10, R7 ;  /* 0x0000000a0a071223 */ /* 0x000fe40000010007 */
[----:B------:R-:W-:-:S02]  /*0890*/  @P0 FFMA.FTZ R8, R11, R11, R8 ;  /* 0x0000000b0b080223 */ /* 0x000fc40000010008 */
[----:B------:R-:W-:Y:S02]  /*08a0*/  @P2 FFMA.FTZ R6, R17, R17, R6 ;  /* 0x0000001111062223 */ /* 0x000fe40000010006 */
[----:B------:R-:W-:Y:S01]  /*08b0*/  @P3 FFMA.FTZ R5, R24, R24, R5 ;  /* 0x0000001818053223 */ /* 0x000fe20000010005 */
[----:B0-----:R-:W-:Y:S05]  /*08c0*/  @!P4 BRA P5, `(.L_x_5) ;  /* 0xfffffc300000c947 */ /* 0x001fea000283ffff */
.L_x_4:
[----:B------:R-:W0:Y:S01]  /*08d0*/  S2R R11, SR_TID.Y ;  /* 0x00000000000b7919 */ /* 0x000e220000002200 */
[----:B------:R-:W-:Y:S01]  /*08e0*/  MOV R9, c[0x0][0x0] ;  /* 0x0000000000097a02 */ /* 0x000fe20000000f00 */
[----:B------:R-:W-:Y:S02]  /*08f0*/  FADD.FTZ R8, RZ, R8 ;  /* 0x00000008ff087221 */ /* 0x000fe40000010000 */
[----:B------:R-:W0:Y:S02]  /*0900*/  S2R R4, SR_TID.X ;  /* 0x0000000000047919 */ /* 0x000e240000002100 */
[----:B------:R-:W-:Y:S02]  /*0910*/  IMAD R9, R9, c[0x0][0x4], RZ ;  /* 0x0000010009097a24 */ /* 0x000fe400078e02ff */
[----:B------:R-:W-:-:S03]  /*0920*/  FADD.FTZ R7, R8, R7 ;  /* 0x0000000708077221 */ /* 0x000fc60000010000 */
[----:B------:R-:W-:Y:S01]  /*0930*/  ISETP.GE.AND P2, PT, R9, 0x40, PT ;  /* 0x000000400900780c */ /* 0x000fe20003f46270 */
[----:B------:R-:W-:Y:S01]  /*0940*/  FADD.FTZ R6, R7, R6 ;  /* 0x0000000607067221 */ /* 0x000fe20000010000 */
[----:B------:R-:W-:-:S03]  /*0950*/  ISETP.GE.AND P0, PT, R9, 0x80, PT ;  /* 0x000000800900780c */ /* 0x000fc60003f06270 */
[----:B------:R-:W-:Y:S02]  /*0960*/  FADD.FTZ R8, R6, R5 ;  /* 0x0000000506087221 */ /* 0x000fe40000010000 */
[----:B0-----:R-:W-:-:S06]  /*0970*/  IMAD R7, R11, c[0x0][0x0], R4 ;  /* 0x000000000b077a24 */ /* 0x001fcc00078e0204 */
[----:B------:R0:W-:Y:S04]  /*0980*/  @P2 STS [R7.X4], R8 ;  /* 0x0000000807002388 */ /* 0x0001e80000004800 */
[----:B------:R-:W-:Y:S01]  /*0990*/  @P2 BAR.SYNC.DEFER_BLOCKING 0x0 ;  /* 0x0000000000002b1d */ /* 0x000fe20000010000 */
[----:B------:R-:W-:-:S05]  /*09a0*/  ISETP.GT.AND P1, PT, R7, 0x1f, PT ;  /* 0x0000001f0700780c */ /* 0x000fca0003f24270 */
[----:B------:R-:W-:Y:S08]  /*09b0*/  @!P0 BRA `(.L_x_6) ;  /* 0x000000c000008947 */ /* 0x000ff00003800000 */
[----:B0-----:R-:W-:Y:S02]  /*09c0*/  IMAD.SHL.U32 R5, R7, 0x4, RZ ;  /* 0x0000000407057824 */ /* 0x001fe400078e00ff */
.L_x_7:
[----:B------:R-:W-:-:S04]  /*09d0*/  SHF.R.S32.HI R12, RZ, 0x1, R9 ;  /* 0x00000001ff0c7819 */ /* 0x000fc80000011409 */
[----:B------:R-:W-:-:S13]  /*09e0*/  ISETP.GE.AND P0, PT, R7, R12, PT ;  /* 0x0000000c0700720c */ /* 0x000fda0003f06270 */
[----:B------:R-:W-:Y:S01]  /*09f0*/  @!P0 LEA R10, R12, R5, 0x2 ;  /* 0x000000050c0a8211 */ /* 0x000fe200078e10ff */
[----:B------:R-:W-:Y:S04]  /*0a00*/  @!P0 LDS R6, [R7.X4] ;  /* 0x0000000007068984 */ /* 0x000fe80000004800 */
[----:B------:R-:W0:Y:S02]  /*0a10*/  @!P0 LDS R11, [R10] ;  /* 0x000000000a0b8984 */ /* 0x000e240000000800 */
[----:B0-----:R-:W-:-:S05]  /*0a20*/  @!P0 FADD.FTZ R6, R6, R11 ;  /* 0x0000000b06068221 */ /* 0x001fca0000010000 */
[----:B------:R0:W-:Y:S04]  /*0a30*/  @!P0 STS [R7.X4], R6 ;  /* 0x0000000607008388 */ /* 0x0001e80000004800 */
[----:B------:R-:W-:Y:S01]  /*0a40*/  BAR.SYNC.DEFER_BLOCKING 0x0 ;  /* 0x0000000000007b1d */ /* 0x000fe20000010000 */
[----:B------:R-:W-:Y:S01]  /*0a50*/  ISETP.GT.AND P0, PT, R9, 0xff, PT ;  /* 0x000000ff0900780c */ /* 0x000fe20003f04270 */
[----:B------:R-:W-:-:S12]  /*0a60*/  IMAD.MOV.U32 R9, RZ, RZ, R12 ;  /* 0x000000ffff097224 */ /* 0x000fd800078e000c */
[----:B0-----:R-:W-:Y:S05]  /*0a70*/  @P0 BRA `(.L_x_7) ;  /* 0xffffff5000000947 */ /* 0x001fea000383ffff */
.L_x_6:
[----:B0-----:R-:W-:Y:S05]  /*0a80*/  @P1 BRA `(.L_x_8) ;  /* 0x000000f000001947 */ /* 0x001fea0003800000 */
[----:B------:R-:W-:Y:S04]  /*0a90*/  @P2 LDS R5, [R7.X4] ;  /* 0x0000000007052984 */ /* 0x000fe80000004800 */
[----:B------:R-:W0:Y:S02]  /*0aa0*/  @P2 LDS R6, [R7.X4+0x80] ;  /* 0x0000800007062984 */ /* 0x000e240000004800 */
[----:B0-----:R-:W-:Y:S01]  /*0ab0*/  @P2 FADD.FTZ R8, R5, R6 ;  /* 0x0000000605082221 */ /* 0x001fe20000010000 */
[----:B------:R-:W-:Y:S05]  /*0ac0*/  BRA.DIV ~URZ, `(.L_x_9) ;  /* 0x000002227f007947 */ /* 0x000fea000b800000 */
[----:B------:R0:W1:Y:S02]  /*0ad0*/  SHFL.DOWN PT, R5, R8, 0x10, 0x1f ;  /* 0x0a001f0008057f89 */ /* 0x00006400000e0000 */
.L_x_11:
[----:B01----:R-:W-:Y:S01]  /*0ae0*/  FADD.FTZ R8, R5, R8 ;  /* 0x0000000805087221 */ /* 0x003fe20000010000 */
[----:B------:R-:W-:Y:S05]  /*0af0*/  BRA.DIV ~URZ, `(.L_x_10) ;  /* 0x000002527f007947 */ /* 0x000fea000b800000 */
[----:B------:R-:W0:Y:S02]  /*0b00*/  SHFL.DOWN PT, R5, R8, 0x8, 0x1f ;  /* 0x09001f0008057f89 */ /* 0x000e2400000e0000 */
[----:B0-----:R-:W-:-:S05]  /*0b10*/  FADD.FTZ R5, R8, R5 ;  /* 0x0000000508057221 */ /* 0x001fca0000010000 */
[----:B------:R-:W0:Y:S02]  /*0b20*/  SHFL.DOWN PT, R6, R5, 0x4, 0x1f ;  /* 0x08801f0005067f89 */ /* 0x000e2400000e0000 */
[----:B0-----:R-:W-:-:S05]  /*0b30*/  FADD.FTZ R6, R5, R6 ;  /* 0x0000000605067221 */ /* 0x001fca0000010000 */
[----:B------:R-:W0:Y:S02]  /*0b40*/  SHFL.DOWN PT, R7, R6, 0x2, 0x1f ;  /* 0x08401f0006077f89 */ /* 0x000e2400000e0000 */
[----:B0-----:R-:W-:-:S05]  /*0b50*/  FADD.FTZ R8, R6, R7 ;  /* 0x0000000706087221 */ /* 0x001fca0000010000 */
[----:B------:R0:W1:Y:S02]  /*0b60*/  SHFL.DOWN PT, R7, R8, 0x1, 0x1f ;  /* 0x08201f0008077f89 */ /* 0x00006400000e0000 */
.L_x_12:
[----:B-1----:R-:W-:Y:S02]  /*0b70*/  FADD.FTZ R13, R7, R8 ;  /* 0x00000008070d7221 */ /* 0x002fe40000010000 */
.L_x_8:
[----:B------:R-:W-:Y:S01]  /*0b80*/  WARPSYNC 0xffffffff ;  /* 0xffffffff00007948 */ /* 0x000fe20003800000 */
[----:B------:R-:W-:Y:S01]  /*0b90*/  BAR.SYNC.DEFER_BLOCKING 0x0 ;  /* 0x0000000000007b1d */ /* 0x000fe20000010000 */
[----:B------:R-:W-:-:S13]  /*0ba0*/  ISETP.NE.AND P0, PT, R4, RZ, PT ;  /* 0x000000ff0400720c */ /* 0x000fda0003f05270 */
[----:B------:R-:W-:Y:S05]  /*0bb0*/  @P0 EXIT ;  /* 0x000000000000094d */ /* 0x000fea0003800000 */
[----:B------:R-:W-:Y:S02]  /*0bc0*/  FSETP.GEU.FTZ.AND P0, PT, |R13|, +INF , PT ;  /* 0x7f8000000d00780b */ /* 0x000fe40003f1e200 */
[----:B------:R-:W-:-:S04]  /*0bd0*/  LEA R6, P1, R0, c[0x0][0xdc0], 0x2 ;  /* 0x0003700000067a11 */ /* 0x000fc800078210ff */
[----:B------:R-:W-:-:S07]  /*0be0*/  LEA.HI.X R7, R0, c[0x0][0xdc4], RZ, 0x2, P1 ;  /* 0x0003710000077a11 */ /* 0x000fce00008f14ff */
[----:B------:R-:W-:Y:S01]  /*0bf0*/  @P0 MOV R11, 0x1 ;  /* 0x00000001000b0802 */ /* 0x000fe20000000f00 */
[----:B------:R-:W-:Y:S01]  /*0c00*/  @P0 IMAD.MOV.U32 R4, RZ, RZ, c[0x0][0x168] ;  /* 0x00005a00ff040624 */ /* 0x000fe200078e00ff */
[----:B------:R-:W-:-:S05]  /*0c10*/  @P0 MOV R5, c[0x0][0x16c] ;  /* 0x00005b0000050a02 */ /* 0x000fca0000000f00 */
[----:B------:R1:W-:Y:S04]  /*0c20*/  @P0 STG.E.STRONG.SYS [R4.64], R11 ;  /* 0x0000000b04000986 */ /* 0x0003e8000c115906 */
[----:B------:R-:W2:Y:S01]  /*0c30*/  LDG.E R0, [R6.64] ;  /* 0x0000000606007981 */ /* 0x000ea2000c1e1900 */
[----:B------:R-:W-:Y:S02]  /*0c40*/  ULDC.S8 UR4, c[0x0][0xdd4] ;  /* 0x0003750000047ab9 */ /* 0x000fe40000000200 */
[----:B------:R-:W-:Y:S01]  /*0c50*/  ISETP.NE.AND P0, PT, RZ, UR4, PT ;  /* 0x00000004ff007c0c */ /* 0x000fe2000bf05270 */
[----:B--2---:R-:W-:-:S05]  /*0c60*/  FADD.FTZ R9, R13, R0 ;  /* 0x000000000d097221 */ /* 0x004fca0000010000 */
[----:B------:R1:W-:Y:S07]  /*0c70*/  STG.E [R6.64], R9 ;  /* 0x0000000906007986 */ /* 0x0003ee000c101906 */
[----:B------:R-:W-:Y:S05]  /*0c80*/  @!P0 EXIT ;  /* 0x000000000000894d */ /* 0x000fea0003800000 */
[----:B------:R-:W-:Y:S01]  /*0c90*/  IADD3 R2, R2, c[0x0][0xdb0], RZ ;  /* 0x00036c0002027a10 */ /* 0x000fe20007ffe0ff */
[----:B-1----:R-:W-:-:S04]  /*0ca0*/  IMAD.MOV.U32 R5, RZ, RZ, 0x4 ;  /* 0x00000004ff057424 */ /* 0x002fc800078e00ff */
[----:B------:R-:W-:-:S04]  /*0cb0*/  IMAD R2, R2, c[0x0][0xdd8], R3 ;  /* 0x0003760002027a24 */ /* 0x000fc800078e0203 */
[----:B------:R-:W-:-:S05]  /*0cc0*/  IMAD.WIDE R2, R2, R5, c[0x0][0xdc8] ;  /* 0x0003720002027625 */ /* 0x000fca00078e0205 */
[----:B------:R-:W-:Y:S01]  /*0cd0*/  STG.E [R2.64], R13 ;  /* 0x0000000d02007986 */ /* 0x000fe2000c101906 */
[----:B------:R-:W-:Y:S05]  /*0ce0*/  EXIT ;  /* 0x000000000000794d */ /* 0x000fea0003800000 */
.L_x_9:
[----:B------:R-:W-:Y:S01]  /*0cf0*/  HFMA2.MMA R5, -RZ, RZ, 0, 9.5367431640625e-07 ;  /* 0x00000010ff057435 */ /* 0x000fe200000001ff */
[----:B------:R-:W-:Y:S01]  /*0d00*/  IMAD.MOV.U32 R9, RZ, RZ, 0x1f ;  /* 0x0000001fff097424 */ /* 0x000fe200078e00ff */
[----:B------:R-:W-:Y:S02]  /*0d10*/  MOV R10, 0xffffffff ;  /* 0xffffffff000a7802 */ /* 0x000fe40000000f00 */
[----:B------:R-:W-:Y:S02]  /*0d20*/  MOV R6, 0xd40 ;  /* 0x00000d4000067802 */ /* 0x000fe40000000f00 */
[----:B------:R-:W-:Y:S05]  /*0d30*/  CALL.REL.NOINC `($__internal_0_$__cuda_sm70_shflsync_down_p) ;  /* 0x000001a000007944 */ /* 0x000fea0003c00000 */
[----:B01----:R-:W-:Y:S05]  /*0d40*/  BRA `(.L_x_11) ;  /* 0xfffffd9000007947 */ /* 0x003fea000383ffff */
.L_x_10:
[----:B------:R-:W-:Y:S01]  /*0d50*/  HFMA2.MMA R9, -RZ, RZ, 0, 1.847743988037109375e-06 ;  /* 0x0000001fff097435 */ /* 0x000fe200000001ff */
[----:B------:R-:W-:Y:S01]  /*0d60*/  IMAD.MOV.U32 R5, RZ, RZ, 0x8 ;  /* 0x00000008ff057424 */ /* 0x000fe200078e00ff */
[----:B------:R-:W-:Y:S01]  /*0d70*/  MOV R6, 0xda0 ;  /* 0x00000da000067802 */ /* 0x000fe20000000f00 */
[----:B------:R-:W-:-:S03]  /*0d80*/  IMAD.MOV.U32 R10, RZ, RZ, -0x1 ;  /* 0xffffffffff0a7424 */ /* 0x000fc600078e00ff */
[----:B------:R-:W-:Y:S05]  /*0d90*/  CALL.REL.NOINC `($__internal_0_$__cuda_sm70_shflsync_down_p) ;  /* 0x0000014000007944 */ /* 0x000fea0003c00000 */
[----:B01----:R-:W-:Y:S01]  /*0da0*/  FADD.FTZ R8, R8, R5 ;  /* 0x0000000508087221 */ /* 0x003fe20000010000 */
[----:B------:R-:W-:Y:S01]  /*0db0*/  MOV R5, 0x4 ;  /* 0x0000000400057802 */ /* 0x000fe20000000f00 */
[----:B------:R-:W-:Y:S01]  /*0dc0*/  IMAD.MOV.U32 R9, RZ, RZ, 0x1f ;  /* 0x0000001fff097424 */ /* 0x000fe200078e00ff */
[----:B------:R-:W-:-:S02]  /*0dd0*/  MOV R10, 0xffffffff ;  /* 0xffffffff000a7802 */ /* 0x000fc40000000f00 */
[----:B------:R-:W-:Y:S02]  /*0de0*/  MOV R6, 0xe00 ;  /* 0x00000e0000067802 */ /* 0x000fe40000000f00 */
[----:B------:R-:W-:Y:S05]  /*0df0*/  CALL.REL.NOINC `($__internal_0_$__cuda_sm70_shflsync_down_p) ;  /* 0x000000e000007944 */ /* 0x000fea0003c00000 */
[----:B0-----:R-:W-:Y:S01]  /*0e00*/  HFMA2.MMA R9, -RZ, RZ, 0, 1.847743988037109375e-06 ;  /* 0x0000001fff097435 */ /* 0x001fe200000001ff */
[----:B-1----:R-:W-:Y:S01]  /*0e10*/  FADD.FTZ R8, R8, R5 ;  /* 0x0000000508087221 */ /* 0x002fe20000010000 */
[----:B------:R-:W-:Y:S01]  /*0e20*/  MOV R6, 0xe60 ;  /* 0x00000e6000067802 */ /* 0x000fe20000000f00 */
[----:B------:R-:W-:Y:S02]  /*0e30*/  IMAD.MOV.U32 R5, RZ, RZ, 0x2 ;  /* 0x00000002ff057424 */ /* 0x000fe400078e00ff */
[----:B------:R-:W-:Y:S02]  /*0e40*/  IMAD.MOV.U32 R10, RZ, RZ, -0x1 ;  /* 0xffffffffff0a7424 */ /* 0x000fe400078e00ff */
[----:B------:R-:W-:Y:S05]  /*0e50*/  CALL.REL.NOINC `($__internal_0_$__cuda_sm70_shflsync_down_p) ;  /* 0x0000008000007944 */ /* 0x000fea0003c00000 */
[----:B01----:R-:W-:Y:S01]  /*0e60*/  FADD.FTZ R8, R8, R5 ;  /* 0x0000000508087221 */ /* 0x003fe20000010000 */
[----:B------:R-:W-:Y:S01]  /*0e70*/  MOV R5, 0x1 ;  /* 0x0000000100057802 */ /* 0x000fe20000000f00 */
[----:B------:R-:W-:Y:S01]  /*0e80*/  IMAD.MOV.U32 R9, RZ, RZ, 0x1f ;  /* 0x0000001fff097424 */ /* 0x000fe200078e00ff */
[----:B------:R-:W-:Y:S02]  /*0e90*/  MOV R10, 0xffffffff ;  /* 0xffffffff000a7802 */ /* 0x000fe40000000f00 */
[----:B------:R-:W-:-:S02]  /*0ea0*/  MOV R6, 0xec0 ;  /* 0x00000ec000067802 */ /* 0x000fc40000000f00 */
[----:B------:R-:W-:Y:S05]  /*0eb0*/  CALL.REL.NOINC `($__internal_0_$__cuda_sm70_shflsync_down_p) ;  /* 0x0000002000007944 */ /* 0x000fea0003c00000 */
[----:B-1----:R-:W-:Y:S01]  /*0ec0*/  IMAD.MOV.U32 R7, RZ, RZ, R5 ;  /* 0x000000ffff077224 */ /* 0x002fe200078e0005 */
[----:B0-----:R-:W-:Y:S05]  /*0ed0*/  BRA `(.L_x_12) ;  /* 0xfffffc9000007947 */ /* 0x001fea000383ffff */
        .weak           $__internal_0_$__cuda_sm70_shflsync_down_p
        .type           $__internal_0_$__cuda_sm70_shflsync_down_p,@function
        .size           $__internal_0_$__cuda_sm70_shflsync_down_p,(.L_x_75 - $__internal_0_$__cuda_sm70_shflsync_down_p)
$__internal_0_$__cuda_sm70_shflsync_down_p:
[----:B------:R-:W-:Y:S01]  /*0ee0*/  HFMA2.MMA R7, -RZ, RZ, 0, 0 ;  /* 0x00000000ff077435 */ /* 0x000fe200000001ff */
[----:B------:R-:W-:Y:S04]  /*0ef0*/  WARPSYNC R10 ;  /* 0x0000000a00007348 */ /* 0x000fe80003800000 */
[----:B------:R0:W1:Y:S01]  /*0f00*/  SHFL.DOWN PT, R5, R8, R5, R9 ;  /* 0x0800000508057389 */ /* 0x00006200000e0009 */
[----:B------:R-:W-:Y:S05]  /*0f10*/  RET.REL.NODEC R6 `(_Z25multi_tensor_apply_kernelI18TensorListMetadataILi2EE18L2NormScaleFunctorIN3c104HalfES4_EJPfS6_fbiEEvlPViT_T0_DpT1_) ;  /* 0xfffff0e006007950 */ /* 0x000fea0003c3ffff */
.L_x_13:
[----:B------:R-:W-:-:S00]  /*0f20*/  BRA `(.L_x_13) ;  /* 0xfffffff000007947 */ /* 0x000fc0000383ffff */
[----:B------:R-:W-:-:S00]  /*0f30*/  NOP ;  /* 0x0000000000007918 */ /* 0x000fc00000000000 */
        /* <DEDUP_REMOVED lines=12> */
.L_x_75:


//--------------------- .text._Z25multi_tensor_apply_kernelI18TensorListMetadataILi2EE18L2NormScaleFunctorIN3c104HalfEfEJPfS6_fbiEEvlPViT_T0_DpT1_ --------------------------
	.section	.text._Z25multi_tensor_apply_kernelI18TensorListMetadataILi2EE18L2NormScaleFunctorIN3c104HalfEfEJPfS6_fbiEEvlPViT_T0_DpT1_,"ax",@progbits
	.sectioninfo	@"SHI_REGISTERS=32"
	.align	128
        .global         _Z25multi_tensor_apply_kernelI18TensorListMetadataILi2EE18L2NormScaleFunctorIN3c104HalfEfEJPfS6_fbiEEvlPViT_T0_DpT1_
        .type           _Z25multi_tensor_apply_kernelI18TensorListMetadataILi2EE18L2NormScaleFunctorIN3c104HalfEfEJPfS6_fbiEEvlPViT_T0_DpT1_,@function
        .size           _Z25multi_tensor_apply_kernelI18TensorListMetadataILi2EE18L2NormScaleFunctorIN3c104HalfEfEJPfS6_fbiEEvlPViT_T0_DpT1_,(.L_x_76 - _Z25multi_tensor_apply_kernelI18TensorListMetadataILi2EE18L2NormScaleFunctorIN3c104HalfEfEJPfS6_fbiEEvlPViT_T0_DpT1_)
        .other          _Z25multi_tensor_apply_kernelI18TensorListMetadataILi2EE18L2NormScaleFunctorIN3c104HalfEfEJPfS6_fbiEEvlPViT_T0_DpT1_,@"STO_CUDA_ENTRY STV_DEFAULT"
_Z25multi_tensor_apply_kernelI18TensorListMetadataILi2EE18L2NormScaleFunctorIN3c104HalfEfEJPfS6_fbiEEvlPViT_T0_DpT1_:
.text._Z25multi_tensor_apply_kernelI18TensorListMetadataILi2EE18L2NormScaleFunctorIN3c104HalfEfEJPfS6_fbiEEvlPViT_T0_DpT1_:
[----:B------:R-:W-:Y:S02]  /*0000*/  MOV R1, c[0x0][0x28] ;  /* 0x00000a0000017a02 */ /* 0x000fe40000000f00 */
        /* <DEDUP_REMOVED lines=18> */
[C---:B------:R-:W-:Y:S01]  /*0130*/  IMAD.U32 R8, R11.reuse, 0x4, R8 ;  /* 0x000000040b087824 */ /* 0x040fe200078e0008 */
[----:B------:R-:W-:-:S04]  /*0140*/  LEA R6, R11, R6, 0x1 ;  /* 0x000000060b067211 */ /* 0x000fc800078e08ff */
[----:B------:R-:W-:Y:S02]  /*0150*/  LOP3.LUT P0, RZ, R6, 0x7, RZ, 0xc0, !PT ;  /* 0x0000000706ff7812 */ /* 0x000fe4000780c0ff */
[----:B------:R-:W-:-:S04]  /*0160*/  LOP3.LUT P1, RZ, R8, 0xf, RZ, 0xc0, !PT ;  /* 0x0000000f08ff7812 */ /* 0x000fc8000782c0ff */
[----:B------:R-:W-:-:S13]  /*0170*/  PLOP3.LUT P0, PT, P0, P1, PT, 0xa8, 0x0 ;  /* 0x000000000000781c */ /* 0x000fda0000703570 */
[----:B------:R-:W-:Y:S05]  /*0180*/  @P0 BRA `(.L_x_14) ;  /* 0x0000023000000947 */ /* 0x000fea0003800000 */
[----:B------:R-:W0:Y:S01]  /*0190*/  S2R R13, SR_TID.X ;  /* 0x00000000000d7919 */ /* 0x000e220000002100 */
[----:B------:R-:W-:Y:S01]  /*01a0*/  BSSY B0, `(.L_x_15) ;  /* 0x0000020000007945 */ /* 0x000fe20003800000 */
[----:B------:R-:W-:Y:S01]  /*01b0*/  HFMA2.MMA R12, -RZ, RZ, 0, 0 ;  /* 0x00000000ff0c7435 */ /* 0x000fe200000001ff */
[----:B------:R-:W-:Y:S01]  /*01c0*/  CS2R R6, SRZ ;  /* 0x0000000000067805 */ /* 0x000fe2000001ff00 */
[----:B0-----:R-:W-:-:S04]  /*01d0*/  SHF.L.U32 R5, R13, 0x2, RZ ;  /* 0x000000020d057819 */ /* 0x001fc800000006ff */
[----:B------:R-:W-:-:S04]  /*01e0*/  ISETP.GE.AND P0, PT, R5, c[0x0][0x160], PT ;  /* 0x0000580005007a0c */ /* 0x000fc80003f06270 */
[----:B------:R-:W-:Y:S01]  /*01f0*/  ISETP.GE.OR P0, PT, R5, R4, P0 ;  /* 0x000000040500720c */ /* 0x000fe20000706670 */
[----:B------:R-:W-:-:S12]  /*0200*/  IMAD.MOV.U32 R5, RZ, RZ, RZ ;  /* 0x000000ffff057224 */ /* 0x000fd800078e00ff */
[----:B------:R-:W-:Y:S05]  /*0210*/  @P0 BRA `(.L_x_16) ;  /* 0x0000018000000947 */ /* 0x000fea0003800000 */
[----:B------:R-:W-:Y:S02]  /*0220*/  IMAD.MOV.U32 R5, RZ, RZ, RZ ;  /* 0x000000ffff057224 */ /* 0x000fe400078e00ff */
.L_x_17:
[----:B------:R-:W-:-:S05]  /*0230*/  IMAD.WIDE R20, R13, 0x8, R14 ;  /* 0x000000080d147825 */ /* 0x000fca00078e020e */
[----:B0-----:R0:W2:Y:S01]  /*0240*/  LDG.E.64 R8, [R20.64] ;  /* 0x0000000614087981 */ /* 0x0010a2000c1e1b00 */
[C---:B------:R-:W-:Y:S01]  /*0250*/  IMAD.WIDE R18, R13.reuse, 0x10, R16 ;  /* 0x000000100d127825 */ /* 0x040fe200078e0210 */
[----:B------:R-:W-:-:S04]  /*0260*/  IADD3 R13, R13, c[0x0][0x0], RZ ;  /* 0x000000000d0d7a10 */ /* 0x000fc80007ffe0ff */
[----:B0-----:R-:W-:-:S04]  /*0270*/  SHF.L.U32 R21, R13, 0x2, RZ ;  /* 0x000000020d157819 */ /* 0x001fc800000006ff */
[C---:B------:R-:W-:Y:S02]  /*0280*/  ISETP.GE.AND P0, PT, R21.reuse, c[0x0][0x160], PT ;  /* 0x0000580015007a0c */ /* 0x040fe40003f06270 */
[----:B------:R-:W-:Y:S02]  /*0290*/  ISETP.LT.AND P1, PT, R21, R4, PT ;  /* 0x000000041500720c */ /* 0x000fe40003f21270 */
        /* <DEDUP_REMOVED lines=9> */
[----:B------:R-:W-:Y:S02]  /*0330*/  FMUL.FTZ R11, R24, c[0x0][0xdd0] ;  /* 0x00037400180b7a20 */ /* 0x000fe40000410000 */
[----:B------:R-:W-:Y:S02]  /*0340*/  FFMA.FTZ R12, R23, R23, R12 ;  /* 0x00000017170c7223 */ /* 0x000fe4000001000c */
[----:B------:R-:W-:Y:S01]  /*0350*/  FFMA.FTZ R6, R25, R25, R6 ;  /* 0x0000001919067223 */ /* 0x000fe20000010006 */
[----:B------:R0:W-:Y:S01]  /*0360*/  STG.E.128 [R18.64], R8 ;  /* 0x0000000812007986 */ /* 0x0001e2000c101d06 */
[----:B------:R-:W-:Y:S02]  /*0370*/  FFMA.FTZ R7, R22, R22, R7 ;  /* 0x0000001616077223 */ /* 0x000fe40000010007 */
[----:B------:R-:W-:Y:S01]  /*0380*/  FFMA.FTZ R5, R24, R24, R5 ;  /* 0x0000001818057223 */ /* 0x000fe20000010005 */
[----:B------:R-:W-:Y:S05]  /*0390*/  @!P0 BRA P1, `(.L_x_17) ;  /* 0xfffffe9000008947 */ /* 0x000fea000083ffff */
.L_x_16:
[----:B------:R-:W-:Y:S05]  /*03a0*/  BSYNC B0 ;  /* 0x0000000000007941 */ /* 0x000fea0003800000 */
.L_x_15:
[----:B------:R-:W-:Y:S05]  /*03b0*/  BRA `(.L_x_18) ;  /* 0x0000040000007947 */ /* 0x000fea0003800000 */
.L_x_14:
[----:B------:R-:W-:-:S04]  /*03c0*/  ISETP.LT.AND P0, PT, RZ, c[0x0][0x160], PT ;  /* 0x00005800ff007a0c */ /* 0x000fc80003f01270 */
[----:B------:R-:W-:-:S13]  /*03d0*/  ISETP.GT.AND P0, PT, R4, RZ, P0 ;  /* 0x000000ff0400720c */ /* 0x000fda0000704270 */
[----:B------:R-:W-:Y:S01]  /*03e0*/  @!P0 IMAD.MOV.U32 R5, RZ, RZ, RZ ;  /* 0x000000ffff058224 */ /* 0x000fe200078e00ff */
[----:B------:R-:W-:Y:S01]  /*03f0*/  @!P0 CS2R R6, SRZ ;  /* 0x0000000000068805 */ /* 0x000fe2000001ff00 */
[----:B------:R-:W-:Y:S01]  /*0400*/  @!P0 MOV R12, RZ ;  /* 0x000000ff000c8202 */ /* 0x000fe20000000f00 */
[----:B------:R-:W-:Y:S05]  /*0410*/  @!P0 BRA `(.L_x_18) ;  /* 0x000003a000008947 */ /* 0x000fea0003800000 */
[----:B------:R-:W0:Y:S01]  /*0420*/  S2R R8, SR_TID.X ;  /* 0x0000000000087919 */ /* 0x000e220000002100 */
[----:B------:R-:W-:Y:S01]  /*0430*/  IMAD.MOV.U32 R25, RZ, RZ, RZ ;  /* 0x000000ffff197224 */ /* 0x000fe200078e00ff */
[----:B------:R-:W-:Y:S01]  /*0440*/  MOV R5, RZ ;  /* 0x000000ff00057202 */ /* 0x000fe20000000f00 */
[----:B------:R-:W-:Y:S01]  /*0450*/  CS2R R6, SRZ ;  /* 0x0000000000067805 */ /* 0x000fe2000001ff00 */
[----:B------:R-:W-:Y:S02]  /*0460*/  IMAD.MOV.U32 R12, RZ, RZ, RZ ;  /* 0x000000ffff0c7224 */ /* 0x000fe400078e00ff */
.L_x_19:
[----:B0-----:R-:W-:Y:S02]  /*0470*/  IADD3 R27, R8, R25, RZ ;  /* 0x00000019081b7210 */ /* 0x001fe40007ffe0ff */
[----:B------:R-:W-:Y:S02]  /*0480*/  PRMT R9, RZ, 0x7610, R9 ;  /* 0x00007610ff097816 */ /* 0x000fe40000000009 */
[----:B------:R-:W-:-:S02]  /*0490*/  IADD3 R28, R27, c[0x0][0x0], RZ ;  /* 0x000000001b1c7a10 */ /* 0x000fc40007ffe0ff */
[C---:B------:R-:W-:Y:S02]  /*04a0*/  ISETP.GE.AND P0, PT, R27.reuse, c[0x0][0x160], PT ;  /* 0x000058001b007a0c */ /* 0x040fe40003f06270 */
[C---:B------:R-:W-:Y:S02]  /*04b0*/  ISETP.GE.AND P1, PT, R28.reuse, c[0x0][0x160], PT ;  /* 0x000058001c007a0c */ /* 0x040fe40003f26270 */
[-C--:B------:R-:W-:Y:S02]  /*04c0*/  ISETP.LT.AND P0, PT, R27, R4.reuse, !P0 ;  /* 0x000000041b00720c */ /* 0x080fe40004701270 */
[C---:B------:R-:W-:Y:S02]  /*04d0*/  IADD3 R24, R28.reuse, c[0x0][0x0], RZ ;  /* 0x000000001c187a10 */ /* 0x040fe40007ffe0ff */
[----:B------:R-:W-:Y:S02]  /*04e0*/  ISETP.LT.AND P1, PT, R28, R4, !P1 ;  /* 0x000000041c00720c */ /* 0x000fe40004f21270 */
[----:B------:R-:W-:-:S02]  /*04f0*/  IADD3 R29, R24, c[0x0][0x0], RZ ;  /* 0x00000000181d7a10 */ /* 0x000fc40007ffe0ff */
[C---:B------:R-:W-:Y:S02]  /*0500*/  ISETP.GE.AND P2, PT, R24.reuse, c[0x0][0x160], PT ;  /* 0x0000580018007a0c */ /* 0x040fe40003f46270 */
[----:B------:R-:W-:Y:S02]  /*0510*/  ISETP.GE.AND P3, PT, R29, c[0x0][0x160], PT ;  /* 0x000058001d007a0c */ /* 0x000fe40003f66270 */
[-C--:B------:R-:W-:Y:S01]  /*0520*/  ISETP.LT.AND P2, PT, R24, R4.reuse, !P2 ;  /* 0x000000041800720c */ /* 0x080fe20005741270 */
[----:B------:R-:W-:Y:S01]  /*0530*/  @P0 IMAD.WIDE R10, R27, 0x2, R14 ;  /* 0x000000021b0a0825 */ /* 0x000fe200078e020e */
[----:B------:R-:W-:Y:S02]  /*0540*/  ISETP.LT.AND P3, PT, R29, R4, !P3 ;  /* 0x000000041d00720c */ /* 0x000fe40005f61270 */
[----:B------:R-:W-:Y:S01]  /*0550*/  PRMT R13, RZ, 0x7610, R13 ;  /* 0x00007610ff0d7816 */ /* 0x000fe2000000000d */
[----:B------:R-:W-:Y:S01]  /*0560*/  @P1 IMAD.WIDE R20, R28, 0x2, R14 ;  /* 0x000000021c141825 */ /* 0x000fe200078e020e */
[----:B------:R0:W2:Y:S01]  /*0570*/  @P0 LDG.E.U16 R9, [R10.64] ;  /* 0x000000060a090981 */ /* 0x0000a2000c1e1500 */
[----:B------:R-:W-:-:S03]  /*0580*/  PRMT R23, RZ, 0x7610, R23 ;  /* 0x00007610ff177816 */ /* 0x000fc60000000017 */
[----:B------:R1:W3:Y:S01]  /*0590*/  @P1 LDG.E.U16 R13, [R20.64] ;  /* 0x00000006140d1981 */ /* 0x0002e2000c1e1500 */
[----:B------:R-:W-:-:S04]  /*05a0*/  PRMT R22, RZ, 0x7610, R22 ;  /* 0x00007610ff167816 */ /* 0x000fc80000000016 */
[----:B------:R-:W-:-:S04]  /*05b0*/  @P3 IMAD.WIDE R18, R29, 0x2, R14 ;  /* 0x000000021d123825 */ /* 0x000fc800078e020e */
[----:B0-----:R-:W-:Y:S01]  /*05c0*/  @P2 IMAD.WIDE R10, R24, 0x2, R14 ;  /* 0x00000002180a2825 */ /* 0x001fe200078e020e */
[----:B------:R0:W4:Y:S04]  /*05d0*/  @P3 LDG.E.U16 R22, [R18.64] ;  /* 0x0000000612163981 */ /* 0x000128000c1e1500 */
[----:B------:R2:W0:Y:S01]  /*05e0*/  @P2 LDG.E.U16 R23, [R10.64] ;  /* 0x000000060a172981 */ /* 0x000422000c1e1500 */
[----:B------:R-:W-:-:S04]  /*05f0*/  @P0 IMAD.WIDE R26, R27, 0x4, R16 ;  /* 0x000000041b1a0825 */ /* 0x000fc800078e0210 */
[----:B-1----:R-:W-:Y:S01]  /*0600*/  @P1 IMAD.WIDE R20, R28, 0x4, R16 ;  /* 0x000000041c141825 */ /* 0x002fe200078e0210 */
[----:B--2---:R-:W-:Y:S02]  /*0610*/  HADD2.F32 R11, -RZ, R9.H0_H0 ;  /* 0x20000009ff0b7230 */ /* 0x004fe40000004100 */
[----:B---3--:R-:W-:-:S03]  /*0620*/  HADD2.F32 R10, -RZ, R13.H0_H0 ;  /* 0x2000000dff0a7230 */ /* 0x008fc60000004100 */
[----:B------:R-:W-:Y:S02]  /*0630*/  @P0 FMUL.FTZ R11, R11, c[0x0][0xdd0] ;  /* 0x000374000b0b0a20 */ /* 0x000fe40000410000 */
[----:B------:R-:W-:-:S03]  /*0640*/  @P1 FMUL.FTZ R28, R10, c[0x0][0xdd0] ;  /* 0x000374000a1c1a20 */ /* 0x000fc60000410000 */
[----:B------:R1:W-:Y:S04]  /*0650*/  @P0 STG.E [R26.64], R11 ;  /* 0x0000000b1a000986 */ /* 0x0003e8000c101906 */
[----:B------:R4:W-:Y:S01]  /*0660*/  @P1 STG.E [R20.64], R28 ;  /* 0x0000001c14001986 */ /* 0x0009e2000c101906 */
[----:B0-----:R-:W-:Y:S01]  /*0670*/  HADD2.F32 R18, -RZ, R23.H0_H0 ;  /* 0x20000017ff127230 */ /* 0x001fe20000004100 */
[----:B-1----:R-:W-:Y:S01]  /*0680*/  @P2 IMAD.WIDE R10, R24, 0x4, R16 ;  /* 0x00000004180a2825 */ /* 0x002fe200078e0210 */
[----:B----4-:R-:W-:-:S03]  /*0690*/  HADD2.F32 R20, -RZ, R22.H0_H0 ;  /* 0x20000016ff147230 */ /* 0x010fc60000004100 */
[----:B------:R-:W-:Y:S02]  /*06a0*/  @P2 FMUL.FTZ R24, R18, c[0x0][0xdd0] ;  /* 0x0003740012182a20 */ /* 0x000fe40000410000 */
[----:B------:R-:W-:-:S04]  /*06b0*/  @P3 IMAD.WIDE R18, R29, 0x4, R16 ;  /* 0x000000041d123825 */ /* 0x000fc800078e0210 */
[----:B------:R-:W-:Y:S02]  /*06c0*/  @P3 FMUL.FTZ R29, R20, c[0x0][0xdd0] ;  /* 0x00037400141d3a20 */ /* 0x000fe40000410000 */
[----:B------:R-:W-:Y:S01]  /*06d0*/  IMAD.MOV.U32 R26, RZ, RZ, c[0x0][0x0] ;  /* 0x00000000ff1a7624 */ /* 0x000fe200078e00ff */
[----:B------:R0:W-:Y:S04]  /*06e0*/  @P2 STG.E [R10.64], R24 ;  /* 0x000000180a002986 */ /* 0x0001e8000c101906 */
[----:B------:R0:W-:Y:S01]  /*06f0*/  @P3 STG.E [R18.64], R29 ;  /* 0x0000001d12003986 */ /* 0x0001e2000c101906 */
[----:B------:R-:W-:-:S04]  /*0700*/  LEA R25, R26, R25, 0x2 ;  /* 0x000000191a197211 */ /* 0x000fc800078e10ff */
[C---:B------:R-:W-:Y:S02]  /*0710*/  ISETP.GE.AND P4, PT, R25.reuse, c[0x0][0x160], PT ;  /* 0x0000580019007a0c */ /* 0x040fe40003f86270 */
[----:B------:R-:W-:Y:S01]  /*0720*/  ISETP.LT.AND P5, PT, R25, R4, PT ;  /* 0x000000041900720c */ /* 0x000fe20003fa1270 */
[----:B------:R-:W-:Y:S02]  /*0730*/  @P0 HADD2.F32 R9, -RZ, R9.H0_H0 ;  /* 0x20000009ff090230 */ /* 0x000fe40000004100 */
[----:B------:R-:W-:Y:S02]  /*0740*/  @P1 HADD2.F32 R20, -RZ, R13.H0_H0 ;  /* 0x2000000dff141230 */ /* 0x000fe40000004100 */
[----:B------:R-:W-:Y:S02]  /*0750*/  @P2 HADD2.F32 R23, -RZ, R23.H0_H0 ;  /* 0x20000017ff172230 */ /* 0x000fe40000004100 */
[----:B------:R-:W-:Y:S01]  /*0760*/  @P3 HADD2.F32 R22, -RZ, R22.H0_H0 ;  /* 0x20000016ff163230 */ /* 0x000fe20000004100 */
[----:B------:R-:W-:-:S02]  /*0770*/  @P0 FFMA.FTZ R12, R9, R9, R12 ;  /* 0x00000009090c0223 */ /* 0x000fc4000001000c */
[----:B------:R-:W-:Y:S02]  /*0780*/  @P1 FFMA.FTZ R7, R20, R20, R7 ;  /* 0x0000001414071223 */ /* 0x000fe40000010007 */
[----:B------:R-:W-:Y:S02]  /*0790*/  @P2 FFMA.FTZ R6, R23, R23, R6 ;  /* 0x0000001717062223 */ /* 0x000fe40000010006 */
[----:B------:R-:W-:Y:S01]  /*07a0*/  @P3 FFMA.FTZ R5, R22, R22, R5 ;  /* 0x0000001616053223 */ /* 0x000fe20000010005 */
[----:B0-----:R-:W-:Y:S05]  /*07b0*/  @!P4 BRA P5, `(.L_x_19) ;  /* 0xfffffcb00000c947 */ /* 0x001fea000283ffff */
.L_x_18:
[----:B0-----:R-:W0:Y:S01]  /*07c0*/  S2R R11, SR_TID.Y ;  /* 0x00000000000b7919 */ /* 0x001e220000002200 */
[----:B------:R-:W-:Y:S02]  /*07d0*/  IMAD.MOV.U32 R9, RZ, RZ, c[0x0][0x0] ;  /* 0x00000000ff097624 */ /* 0x000fe400078e00ff */
[----:B------:R-:W-:Y:S01]  /*07e0*/  FADD.FTZ R12, RZ, R12 ;  /* 0x0000000cff0c7221 */ /* 0x000fe20000010000 */
[----:B------:R-:W0:Y:S01]  /*07f0*/  S2R R4, SR_TID.X ;  /* 0x0000000000047919 */ /* 0x000e220000002100 */
[----:B------:R-:W-:-:S02]  /*0800*/  IMAD R9, R9, c[0x0][0x4], RZ ;  /* 0x0000010009097a24 */ /* 0x000fc400078e02ff */
        /* <DEDUP_REMOVED lines=10> */
[----:B0-----:R-:W-:Y:S02]  /*08b0*/  SHF.L.U32 R5, R7, 0x2, RZ ;  /* 0x0000000207057819 */ /* 0x001fe400000006ff */
.L_x_21:
[----:B------:R-:W-:-:S04]  /*08c0*/  SHF.R.S32.HI R12, RZ, 0x1, R9 ;  /* 0x00000001ff0c7819 */ /* 0x000fc80000011409 */
[----:B------:R-:W-:-:S13]  /*08d0*/  ISETP.GE.AND P0, PT, R7, R12, PT ;  /* 0x0000000c0700720c */ /* 0x000fda0003f06270 */
[----:B------:R-:W-:Y:S01]  /*08e0*/  @!P0 IMAD R10, R12, 0x4, R5 ;  /* 0x000000040c0a8824 */ /* 0x000fe200078e0205 */
[----:B------:R-:W-:Y:S04]  /*08f0*/  @!P0 LDS R6, [R7.X4] ;  /* 0x0000000007068984 */ /* 0x000fe80000004800 */
[----:B------:R-:W0:Y:S02]  /*0900*/  @!P0 LDS R11, [R10] ;  /* 0x000000000a0b8984 */ /* 0x000e240000000800 */
[----:B0-----:R-:W-:-:S05]  /*0910*/  @!P0 FADD.FTZ R6, R6, R11 ;  /* 0x0000000b06068221 */ /* 0x001fca0000010000 */
[----:B------:R0:W-:Y:S04]  /*0920*/  @!P0 STS [R7.X4], R6 ;  /* 0x0000000607008388 */ /* 0x0001e80000004800 */
[----:B------:R-:W-:Y:S01]  /*0930*/  BAR.SYNC.DEFER_BLOCKING 0x0 ;  /* 0x0000000000007b1d */ /* 0x000fe20000010000 */
[----:B------:R-:W-:Y:S02]  /*0940*/  ISETP.GT.AND P0, PT, R9, 0xff, PT ;  /* 0x000000ff0900780c */ /* 0x000fe40003f04270 */
[----:B------:R-:W-:-:S11]  /*0950*/  MOV R9, R12 ;  /* 0x0000000c00097202 */ /* 0x000fd60000000f00 */
[----:B0-----:R-:W-:Y:S05]  /*0960*/  @P0 BRA `(.L_x_21) ;  /* 0xffffff5000000947 */ /* 0x001fea000383ffff */
.L_x_20:
[----:B0-----:R-:W-:Y:S05]  /*0970*/  @P1 BRA `(.L_x_22) ;  /* 0x000000f000001947 */ /* 0x001fea0003800000 */
[----:B------:R-:W-:Y:S04]  /*0980*/  @P2 LDS R5, [R7.X4] ;  /* 0x0000000007052984 */ /* 0x000fe80000004800 */
[----:B------:R-:W0:Y:S02]  /*0990*/  @P2 LDS R6, [R7.X4+0x80] ;  /* 0x0000800007062984 */ /* 0x000e240000004800 */
[----:B0-----:R-:W-:Y:S01]  /*09a0*/  @P2 FADD.FTZ R8, R5, R6 ;  /* 0x0000000605082221 */ /* 0x001fe20000010000 */
[----:B------:R-:W-:Y:S05]  /*09b0*/  BRA.DIV ~URZ, `(.L_x_23) ;  /* 0x000002227f007947 */ /* 0x000fea000b800000 */
[----:B------:R0:W1:Y:S02]  /*09c0*/  SHFL.DOWN PT, R5, R8, 0x10, 0x1f ;  /* 0x0a001f0008057f89 */ /* 0x00006400000e0000 */
.L_x_25:
        /* <DEDUP_REMOVED lines=9> */
.L_x_26:
[----:B-1----:R-:W-:Y:S02]  /*0a60*/  FADD.FTZ R13, R7, R8 ;  /* 0x00000008070d7221 */ /* 0x002fe40000010000 */
.L_x_22:
[----:B------:R-:W-:Y:S01]  /*0a70*/  WARPSYNC 0xffffffff ;  /* 0xffffffff00007948 */ /* 0x000fe20003800000 */
[----:B------:R-:W-:Y:S01]  /*0a80*/  BAR.SYNC.DEFER_BLOCKING 0x0 ;  /* 0x0000000000007b1d */ /* 0x000fe20000010000 */
[----:B------:R-:W-:-:S13]  /*0a90*/  ISETP.NE.AND P0, PT, R4, RZ, PT ;  /* 0x000000ff0400720c */ /* 0x000fda0003f05270 */
[----:B------:R-:W-:Y:S05]  /*0aa0*/  @P0 EXIT ;  /* 0x000000000000094d */ /* 0x000fea0003800000 */
[----:B------:R-:W-:Y:S02]  /*0ab0*/  FSETP.GEU.FTZ.AND P0, PT, |R13|, +INF , PT ;  /* 0x7f8000000d00780b */ /* 0x000fe40003f1e200 */
[----:B------:R-:W-:-:S04]  /*0ac0*/  LEA R6, P1, R0, c[0x0][0xdc0], 0x2 ;  /* 0x0003700000067a11 */ /* 0x000fc800078210ff */
[----:B------:R-:W-:-:S07]  /*0ad0*/  LEA.HI.X R7, R0, c[0x0][0xdc4], RZ, 0x2, P1 ;  /* 0x0003710000077a11 */ /* 0x000fce00008f14ff */
[----:B------:R-:W-:Y:S01]  /*0ae0*/  @P0 IMAD.MOV.U32 R11, RZ, RZ, 0x1 ;  /* 0x00000001ff0b0424 */ /* 0x000fe200078e00ff */
[----:B------:R-:W-:Y:S01]  /*0af0*/  @P0 MOV R4, c[0x0][0x168] ;  /* 0x00005a0000040a02 */ /* 0x000fe20000000f00 */
[----:B------:R-:W-:-:S05]  /*0b00*/  @P0 IMAD.MOV.U32 R5, RZ, RZ, c[0x0][0x16c] ;  /* 0x00005b00ff050624 */ /* 0x000fca00078e00ff */
[----:B------:R1:W-:Y:S04]  /*0b10*/  @P0 STG.E.STRONG.SYS [R4.64], R11 ;  /* 0x0000000b04000986 */ /* 0x0003e8000c115906 */
[----:B------:R-:W2:Y:S01]  /*0b20*/  LDG.E R0, [R6.64] ;  /* 0x0000000606007981 */ /* 0x000ea2000c1e1900 */
[----:B------:R-:W-:Y:S02]  /*0b30*/  ULDC.S8 UR4, c[0x0][0xdd4] ;  /* 0x0003750000047ab9 */ /* 0x000fe40000000200 */
[----:B------:R-:W-:Y:S01]  /*0b40*/  ISETP.NE.AND P0, PT, RZ, UR4, PT ;  /* 0x00000004ff007c0c */ /* 0x000fe2000bf05270 */
[----:B--2---:R-:W-:-:S05]  /*0b50*/  FADD.FTZ R9, R13, R0 ;  /* 0x000000000d097221 */ /* 0x004fca0000010000 */
[----:B------:R1:W-:Y:S07]  /*0b60*/  STG.E [R6.64], R9 ;  /* 0x0000000906007986 */ /* 0x0003ee000c101906 */
[----:B------:R-:W-:Y:S05]  /*0b70*/  @!P0 EXIT ;  /* 0x000000000000894d */ /* 0x000fea0003800000 */
[----:B-1----:R-:W-:Y:S01]  /*0b80*/  HFMA2.MMA R5, -RZ, RZ, 0, 2.384185791015625e-07 ;  /* 0x00000004ff057435 */ /* 0x002fe200000001ff */
[----:B------:R-:W-:-:S05]  /*0b90*/  IADD3 R2, R2, c[0x0][0xdb0], RZ ;  /* 0x00036c0002027a10 */ /* 0x000fca0007ffe0ff */
[----:B------:R-:W-:-:S04]  /*0ba0*/  IMAD R2, R2, c[0x0][0xdd8], R3 ;  /* 0x0003760002027a24 */ /* 0x000fc800078e0203 */
[----:B------:R-:W-:-:S05]  /*0bb0*/  IMAD.WIDE R2, R2, R5, c[0x0][0xdc8] ;  /* 0x0003720002027625 */ /* 0x000fca00078e0205 */
[----:B------:R-:W-:Y:S01]  /*0bc0*/  STG.E [R2.64], R13 ;  /* 0x0000000d02007986 */ /* 0x000fe2000c101906 */
[----:B------:R-:W-:Y:S05]  /*0bd0*/  EXIT ;  /* 0x000000000000794d */ /* 0x000fea0003800000 */
.L_x_23:
[----:B------:R-:W-:Y:S01]  /*0be0*/  IMAD.MOV.U32 R5, RZ, RZ, 0x10 ;  /* 0x00000010ff057424 */ /* 0x000fe200078e00ff */
[----:B------:R-:W-:Y:S01]  /*0bf0*/  MOV R9, 0x1f ;  /* 0x0000001f00097802 */ /* 0x000fe20000000f00 */
[----:B------:R-:W-:Y:S01]  /*0c00*/  IMAD.MOV.U32 R10, RZ, RZ, -0x1 ;  /* 0xffffffffff0a7424 */ /* 0x000fe200078e00ff */
[----:B------:R-:W-:Y:S02]  /*0c10*/  MOV R6, 0xc30 ;  /* 0x00000c3000067802 */ /* 0x000fe40000000f00 */
[----:B------:R-:W-:Y:S05]  /*0c20*/  CALL.REL.NOINC `($__internal_1_$__cuda_sm70_shflsync_down_p) ;  /* 0x000001a000007944 */ /* 0x000fea0003c00000 */
[----:B01----:R-:W-:Y:S05]  /*0c30*/  BRA `(.L_x_25) ;  /* 0xfffffd9000007947 */ /* 0x003fea000383ffff */
.L_x_24:
[----:B------:R-:W-:Y:S01]  /*0c40*/  HFMA2.MMA R5, -RZ, RZ, 0, 4.76837158203125e-07 ;  /* 0x00000008ff057435 */ /* 0x000fe200000001ff */
[----:B------:R-:W-:Y:S01]  /*0c50*/  IMAD.MOV.U32 R9, RZ, RZ, 0x1f ;  /* 0x0000001fff097424 */ /* 0x000fe200078e00ff */
[----:B------:R-:W-:Y:S02]  /*0c60*/  MOV R10, 0xffffffff ;  /* 0xffffffff000a7802 */ /* 0x000fe40000000f00 */
[----:B------:R-:W-:Y:S02]  /*0c70*/  MOV R6, 0xc90 ;  /* 0x00000c9000067802 */ /* 0x000fe40000000f00 */
[----:B------:R-:W-:Y:S05]  /*0c80*/  CALL.REL.NOINC `($__internal_1_$__cuda_sm70_shflsync_down_p) ;  /* 0x0000014000007944 */ /* 0x000fea0003c00000 */
[----:B0-----:R-:W-:Y:S01]  /*0c90*/  HFMA2.MMA R9, -RZ, RZ, 0, 1.847743988037109375e-06 ;  /* 0x0000001fff097435 */ /* 0x001fe200000001ff */
[----:B-1----:R-:W-:Y:S01]  /*0ca0*/  FADD.FTZ R8, R8, R5 ;  /* 0x0000000508087221 */ /* 0x002fe20000010000 */
[----:B------:R-:W-:Y:S01]  /*0cb0*/  MOV R6, 0xcf0 ;  /* 0x00000cf000067802 */ /* 0x000fe20000000f00 */
[----:B------:R-:W-:-:S02]  /*0cc0*/  IMAD.MOV.U32 R5, RZ, RZ, 0x4 ;  /* 0x00000004ff057424 */ /* 0x000fc400078e00ff */
[----:B------:R-:W-:Y:S02]  /*0cd0*/  IMAD.MOV.U32 R10, RZ, RZ, -0x1 ;  /* 0xffffffffff0a7424 */ /* 0x000fe400078e00ff */
[----:B------:R-:W-:Y:S05]  /*0ce0*/  CALL.REL.NOINC `($__internal_1_$__cuda_sm70_shflsync_down_p) ;  /* 0x000000e000007944 */ /* 0x000fea0003c00000 */
[----:B01----:R-:W-:Y:S01]  /*0cf0*/  FADD.FTZ R8, R8, R5 ;  /* 0x0000000508087221 */ /* 0x003fe20000010000 */
[----:B------:R-:W-:Y:S01]  /*0d00*/  MOV R5, 0x2 ;  /* 0x0000000200057802 */ /* 0x000fe20000000f00 */
[----:B------:R-:W-:Y:S01]  /*0d10*/  IMAD.MOV.U32 R9, RZ, RZ, 0x1f ;  /* 0x0000001fff097424 */ /* 0x000fe200078e00ff */
[----:B------:R-:W-:Y:S02]  /*0d20*/  MOV R10, 0xffffffff ;  /* 0xffffffff000a7802 */ /* 0x000fe40000000f00 */
[----:B------:R-:W-:Y:S02]  /*0d30*/  MOV R6, 0xd50 ;  /* 0x00000d5000067802 */ /* 0x000fe40000000f00 */
[----:B------:R-:W-:Y:S05]  /*0d40*/  CALL.REL.NOINC `($__internal_1_$__cuda_sm70_shflsync_down_p) ;  /* 0x0000008000007944 */ /* 0x000fea0003c00000 */
[----:B0-----:R-:W-:Y:S01]  /*0d50*/  HFMA2.MMA R9, -RZ, RZ, 0, 1.847743988037109375e-06 ;  /* 0x0000001fff097435 */ /* 0x001fe200000001ff */
[----:B-1----:R-:W-:Y:S01]  /*0d60*/  FADD.FTZ R8, R8, R5 ;  /* 0x0000000508087221 */ /* 0x002fe20000010000 */
[----:B------:R-:W-:Y:S01]  /*0d70*/  MOV R6, 0xdb0 ;  /* 0x00000db000067802 */ /* 0x000fe20000000f00 */
[----:B------:R-:W-:Y:S02]  /*0d80*/  IMAD.MOV.U32 R5, RZ, RZ, 0x1 ;  /* 0x00000001ff057424 */ /* 0x000fe400078e00ff */
[----:B------:R-:W-:-:S02]  /*0d90*/  IMAD.MOV.U32 R10, RZ, RZ, -0x1 ;  /* 0xffffffffff0a7424 */ /* 0x000fc400078e00ff */
[----:B------:R-:W-:Y:S05]  /*0da0*/  CALL.REL.NOINC `($__internal_1_$__cuda_sm70_shflsync_down_p) ;  /* 0x0000002000007944 */ /* 0x000fea0003c00000 */
[----:B-1----:R-:W-:Y:S01]  /*0db0*/  MOV R7, R5 ;  /* 0x0000000500077202 */ /* 0x002fe20000000f00 */
[----:B0-----:R-:W-:Y:S05]  /*0dc0*/  BRA `(.L_x_26) ;  /* 0xfffffc9000007947 */ /* 0x001fea000383ffff */
        .weak           $__internal_1_$__cuda_sm70_shflsync_down_p
        .type           $__internal_1_$__cuda_sm70_shflsync_down_p,@function
        .size           $__internal_1_$__cuda_sm70_shflsync_down_p,(.L_x_76 - $__internal_1_$__cuda_sm70_shflsync_down_p)
$__internal_1_$__cuda_sm70_shflsync_down_p:
[----:B------:R-:W-:Y:S01]  /*0dd0*/  HFMA2.MMA R7, -RZ, RZ, 0, 0 ;  /* 0x00000000ff077435 */ /* 0x000fe200000001ff */
[----:B------:R-:W-:Y:S04]  /*0de0*/  WARPSYNC R10 ;  /* 0x0000000a00007348 */ /* 0x000fe80003800000 */
[----:B------:R0:W1:Y:S01]  /*0df0*/  SHFL.DOWN PT, R5, R8, R5, R9 ;  /* 0x0800000508057389 */ /* 0x00006200000e0009 */
[----:B------:R-:W-:Y:S05]  /*0e00*/  RET.REL.NODEC R6 `(_Z25multi_tensor_apply_kernelI18TensorListMetadataILi2EE18L2NormScaleFunctorIN3c104HalfEfEJPfS6_fbiEEvlPViT_T0_DpT1_) ;  /* 0xfffff1f006007950 */ /* 0x000fea0003c3ffff */
.L_x_27:
        /* <DEDUP_REMOVED lines=15> */
.L_x_76:


//--------------------- .text._Z25multi_tensor_apply_kernelI18TensorListMetadataILi2EE18L2NormScaleFunctorIfN3c104HalfEEJPfS6_fbiEEvlPViT_T0_DpT1_ --------------------------
	.section	.text._Z25multi_tensor_apply_kernelI18TensorListMetadataILi2EE18L2NormScaleFunctorIfN3c104HalfEEJPfS6_fbiEEvlPViT_T0_DpT1_,"ax",@progbits
	.sectioninfo	@"SHI_REGISTERS=32"
	.align	128
        .global         _Z25multi_tensor_apply_kernelI18TensorListMetadataILi2EE18L2NormScaleFunctorIfN3c104HalfEEJPfS6_fbiEEvlPViT_T0_DpT1_
        .type           _Z25multi_tensor_apply_kernelI18TensorListMetadataILi2EE18L2NormScaleFunctorIfN3c104HalfEEJPfS6_fbiEEvlPViT_T0_DpT1_,@function
        .size           _Z25multi_tensor_apply_kernelI18TensorListMetadataILi2EE18L2NormScaleFunctorIfN3c104HalfEEJPfS6_fbiEEvlPViT_T0_DpT1_,(.L_x_77 - _Z25multi_tensor_apply_kernelI18TensorListMetadataILi2EE18L2NormScaleFunctorIfN3c104HalfEEJPfS6_fbiEEvlPViT_T0_DpT1_)
        .other          _Z25multi_tensor_apply_kernelI18TensorListMetadataILi2EE18L2NormScaleFunctorIfN3c104HalfEEJPfS6_fbiEEvlPViT_T0_DpT1_,@"STO_CUDA_ENTRY STV_DEFAULT"
_Z25multi_tensor_apply_kernelI18TensorListMetadataILi2EE18L2NormScaleFunctorIfN3c104HalfEEJPfS6_fbiEEvlPViT_T0_DpT1_:
.text._Z25multi_tensor_apply_kernelI18TensorListMetadataILi2EE18L2NormScaleFunctorIfN3c104HalfEEJPfS6_fbiEEvlPViT_T0_DpT1_:
        /* <DEDUP_REMOVED lines=28> */
[----:B------:R-:W-:Y:S01]  /*01c0*/  IMAD.MOV.U32 R13, RZ, RZ, RZ ;  /* 0x000000ffff0d7224 */ /* 0x000fe200078e00ff */
[----:B------:R-:W-:Y:S02]  /*01d0*/  MOV R15, RZ ;  /* 0x000000ff000f7202 */ /* 0x000fe40000000f00 */
[----:B0-----:R-:W-:-:S04]  /*01e0*/  SHF.L.U32 R5, R25, 0x2, RZ ;  /* 0x0000000219057819 */ /* 0x001fc800000006ff */
[----:B------:R-:W-:-:S04]  /*01f0*/  ISETP.GE.AND P0, PT, R5, c[0x0][0x160], PT ;  /* 0x0000580005007a0c */ /* 0x000fc80003f06270 */
[----:B------:R-:W-:Y:S01]  /*0200*/  ISETP.GE.OR P0, PT, R5, R4, P0 ;  /* 0x000000040500720c */ /* 0x000fe20000706670 */
[----:B------:R-:W-:-:S12]  /*0210*/  IMAD.MOV.U32 R5, RZ, RZ, RZ ;  /* 0x000000ffff057224 */ /* 0x000fd800078e00ff */
[----:B------:R-:W-:Y:S05]  /*0220*/  @P0 BRA `(.L_x_30) ;  /* 0x000001a000000947 */ /* 0x000fea0003800000 */
[----:B------:R-:W-:Y:S02]  /*0230*/  IMAD.MOV.U32 R5, RZ, RZ, RZ ;  /* 0x000000ffff057224 */ /* 0x000fe400078e00ff */
.L_x_31:
[----:B------:R-:W-:-:S06]  /*0240*/  IMAD.WIDE R8, R25, 0x10, R16 ;  /* 0x0000001019087825 */ /* 0x000fcc00078e0210 */
[----:B------:R-:W2:Y:S02]  /*0250*/  LDG.E.128 R8, [R8.64] ;  /* 0x0000000608087981 */ /* 0x000ea4000c1e1d00 */
[----:B--2---:R-:W-:Y:S02]  /*0260*/  FMUL.FTZ R12, R9, c[0x0][0xdd0] ;  /* 0x00037400090c7a20 */ /* 0x004fe40000410000 */
[----:B------:R-:W-:Y:S02]  /*0270*/  FMUL.FTZ R14, R10, c[0x0][0xdd0] ;  /* 0x000374000a0e7a20 */ /* 0x000fe40000410000 */
[----:B------:R-:W-:Y:S02]  /*0280*/  FMUL.FTZ R24, R11, c[0x0][0xdd0] ;  /* 0x000374000b187a20 */ /* 0x000fe40000410000 */
[----:B------:R-:W0:Y:S01]  /*0290*/  F2F.F16.F32 R12, R12 ;  /* 0x0000000c000c7304 */ /* 0x000e220000200800 */
[C---:B------:R-:W-:Y:S02]  /*02a0*/  FMUL.FTZ R6, R8.reuse, c[0x0][0xdd0] ;  /* 0x0003740008067a20 */ /* 0x040fe40000410000 */
[----:B------:R-:W-:-:S02]  /*02b0*/  FFMA.FTZ R15, R8, R8, R15 ;  /* 0x00000008080f7223 */ /* 0x000fc4000001000f */
[----:B------:R-:W-:Y:S02]  /*02c0*/  FFMA.FTZ R13, R9, R9, R13 ;  /* 0x00000009090d7223 */ /* 0x000fe4000001000d */
[----:B------:R-:W-:Y:S01]  /*02d0*/  FFMA.FTZ R7, R10, R10, R7 ;  /* 0x0000000a0a077223 */ /* 0x000fe20000010007 */
[----:B------:R-:W-:Y:S01]  /*02e0*/  F2F.F16.F32 R14, R14 ;  /* 0x0000000e000e7304 */ /* 0x000fe20000200800 */
[----:B------:R-:W-:-:S07]  /*02f0*/  FFMA.FTZ R5, R11, R11, R5 ;  /* 0x0000000b0b057223 */ /* 0x000fce0000010005 */
[----:B------:R-:W1:Y:S01]  /*0300*/  F2F.F16.F32 R27, R24 ;  /* 0x00000018001b7304 */ /* 0x000e620000200800 */
[----:B0-----:R-:W-:-:S07]  /*0310*/  IMAD.WIDE.U32 R20, R12, 0x10000, RZ ;  /* 0x000100000c147825 */ /* 0x001fce00078e00ff */
[----:B------:R-:W0:Y:S01]  /*0320*/  F2F.F16.F32 R23, R6 ;  /* 0x0000000600177304 */ /* 0x000e220000200800 */
[----:B-1----:R-:W-:-:S04]  /*0330*/  PRMT R27, R14, 0x5410, R27 ;  /* 0x000054100e1b7816 */ /* 0x002fc8000000001b */
[----:B------:R-:W-:Y:S02]  /*0340*/  LOP3.LUT R21, R27, R21, RZ, 0xfc, !PT ;  /* 0x000000151b157212 */ /* 0x000fe400078efcff */
[----:B0-----:R-:W-:Y:S01]  /*0350*/  LOP3.LUT R20, R20, R23, RZ, 0xfc, !PT ;  /* 0x0000001714147212 */ /* 0x001fe200078efcff */
[C---:B------:R-:W-:Y:S01]  /*0360*/  IMAD.WIDE R22, R25.reuse, 0x8, R18 ;  /* 0x0000000819167825 */ /* 0x040fe200078e0212 */
[----:B------:R-:W-:-:S04]  /*0370*/  IADD3 R25, R25, c[0x0][0x0], RZ ;  /* 0x0000000019197a10 */ /* 0x000fc80007ffe0ff */
[----:B------:R0:W-:Y:S01]  /*0380*/  STG.E.64 [R22.64], R20 ;  /* 0x0000001416007986 */ /* 0x0001e2000c101b06 */
[----:B------:R-:W-:-:S04]  /*0390*/  SHF.L.U32 R27, R25, 0x2, RZ ;  /* 0x00000002191b7819 */ /* 0x000fc800000006ff */
[C---:B------:R-:W-:Y:S02]  /*03a0*/  ISETP.GE.AND P0, PT, R27.reuse, c[0x0][0x160], PT ;  /* 0x000058001b007a0c */ /* 0x040fe40003f06270 */
[----:B------:R-:W-:-:S13]  /*03b0*/  ISETP.LT.AND P1, PT, R27, R4, PT ;  /* 0x000000041b00720c */ /* 0x000fda0003f21270 */
[----:B0-----:R-:W-:Y:S05]  /*03c0*/  @!P0 BRA P1, `(.L_x_31) ;  /* 0xfffffe7000008947 */ /* 0x001fea000083ffff */
.L_x_30:
[----:B------:R-:W-:Y:S05]  /*03d0*/  BSYNC B0 ;  /* 0x0000000000007941 */ /* 0x000fea0003800000 */
.L_x_29:
[----:B------:R-:W-:Y:S05]  /*03e0*/  BRA `(.L_x_32) ;  /* 0x000003f000007947 */ /* 0x000fea0003800000 */
.L_x_28:
[----:B------:R-:W-:-:S04]  /*03f0*/  ISETP.LT.AND P0, PT, RZ, c[0x0][0x160], PT ;  /* 0x00005800ff007a0c */ /* 0x000fc80003f01270 */
[----:B------:R-:W-:-:S13]  /*0400*/  ISETP.GT.AND P0, PT, R4, RZ, P0 ;  /* 0x000000ff0400720c */ /* 0x000fda0000704270 */
[----:B------:R-:W-:Y:S01]  /*0410*/  @!P0 IMAD.MOV.U32 R5, RZ, RZ, RZ ;  /* 0x000000ffff058224 */ /* 0x000fe200078e00ff */
[----:B------:R-:W-:Y:S01]  /*0420*/  @!P0 MOV R7, RZ ;  /* 0x000000ff00078202 */ /* 0x000fe20000000f00 */
[----:B------:R-:W-:Y:S01]  /*0430*/  @!P0 IMAD.MOV.U32 R13, RZ, RZ, RZ ;  /* 0x000000ffff0d8224 */ /* 0x000fe200078e00ff */
[----:B------:R-:W-:Y:S01]  /*0440*/  @!P0 MOV R15, RZ ;  /* 0x000000ff000f8202 */ /* 0x000fe20000000f00 */
[----:B------:R-:W-:Y:S05]  /*0450*/  @!P0 BRA `(.L_x_32) ;  /* 0x0000038000008947 */ /* 0x000fea0003800000 */
[----:B------:R-:W0:Y:S01]  /*0460*/  S2R R8, SR_TID.X ;  /* 0x0000000000087919 */ /* 0x000e220000002100 */
[----:B------:R-:W-:Y:S01]  /*0470*/  HFMA2.MMA R5, -RZ, RZ, 0, 0 ;  /* 0x00000000ff057435 */ /* 0x000fe200000001ff */
[----:B------:R-:W-:Y:S01]  /*0480*/  IMAD.MOV.U32 R9, RZ, RZ, RZ ;  /* 0x000000ffff097224 */ /* 0x000fe200078e00ff */
[----:B------:R-:W-:Y:S01]  /*0490*/  MOV R13, RZ ;  /* 0x000000ff000d7202 */ /* 0x000fe20000000f00 */
[----:B------:R-:W-:Y:S02]  /*04a0*/  IMAD.MOV.U32 R7, RZ, RZ, RZ ;  /* 0x000000ffff077224 */ /* 0x000fe400078e00ff */
[----:B------:R-:W-:-:S02]  /*04b0*/  IMAD.MOV.U32 R15, RZ, RZ, RZ ;  /* 0x000000ffff0f7224 */ /* 0x000fc400078e00ff */
.L_x_33:
[----:B0-----:R-:W-:Y:S01]  /*04c0*/  IADD3 R23, R8, R9, RZ ;  /* 0x0000000908177210 */ /* 0x001fe20007ffe0ff */
[----:B------:R-:W-:-:S03]  /*04d0*/  IMAD.MOV.U32 R6, RZ, RZ, RZ ;  /* 0x000000ffff067224 */ /* 0x000fc600078e00ff */
[C---:B------:R-:W-:Y:S02]  /*04e0*/  IADD3 R28, R23.reuse, c[0x0][0x0], RZ ;  /* 0x00000000171c7a10 */ /* 0x040fe40007ffe0ff */
[C---:B------:R-:W-:Y:S02]  /*04f0*/  ISETP.GE.AND P0, PT, R23.reuse, c[0x0][0x160], PT ;  /* 0x0000580017007a0c */ /* 0x040fe40003f06270 */
[C---:B------:R-:W-:Y:S02]  /*0500*/  IADD3 R29, R28.reuse, c[0x0][0x0], RZ ;  /* 0x000000001c1d7a10 */ /* 0x040fe40007ffe0ff */
[----:B------:R-:W-:Y:S02]  /*0510*/  ISETP.LT.AND P0, PT, R23, R4, !P0 ;  /* 0x000000041700720c */ /* 0x000fe40004701270 */
[----:B------:R-:W-:Y:S02]  /*0520*/  ISETP.GE.AND P1, PT, R28, c[0x0][0x160], PT ;  /* 0x000058001c007a0c */ /* 0x000fe40003f26270 */
[----:B------:R-:W-:-:S02]  /*0530*/  ISETP.GE.AND P2, PT, R29, c[0x0][0x160], PT ;  /* 0x000058001d007a0c */ /* 0x000fc40003f46270 */
[CC--:B------:R-:W-:Y:S02]  /*0540*/  ISETP.LT.AND P1, PT, R28.reuse, R4.reuse, !P1 ;  /* 0x000000041c00720c */ /* 0x0c0fe40004f21270 */
[C---:B------:R-:W-:Y:S02]  /*0550*/  IADD3 R27, R29.reuse, c[0x0][0x0], RZ ;  /* 0x000000001d1b7a10 */ /* 0x040fe40007ffe0ff */
[-C--:B------:R-:W-:Y:S02]  /*0560*/  ISETP.LT.AND P2, PT, R29, R4.reuse, !P2 ;  /* 0x000000041d00720c */ /* 0x080fe40005741270 */
[----:B------:R-:W-:Y:S01]  /*0570*/  ISETP.GE.AND P3, PT, R27, c[0x0][0x160], PT ;  /* 0x000058001b007a0c */ /* 0x000fe20003f66270 */
[--C-:B------:R-:W-:Y:S01]  /*0580*/  @P0 IMAD.WIDE R10, R23, 0x4, R16.reuse ;  /* 0x00000004170a0825 */ /* 0x100fe200078e0210 */
[----:B------:R-:W-:Y:S02]  /*0590*/  MOV R12, RZ ;  /* 0x000000ff000c7202 */ /* 0x000fe40000000f00 */
[----:B------:R-:W-:Y:S01]  /*05a0*/  ISETP.LT.AND P3, PT, R27, R4, !P3 ;  /* 0x000000041b00720c */ /* 0x000fe20005f61270 */
[----:B------:R-:W-:Y:S01]  /*05b0*/  IMAD.MOV.U32 R14, RZ, RZ, RZ ;  /* 0x000000ffff0e7224 */ /* 0x000fe200078e00ff */
[----:B------:R0:W2:Y:S01]  /*05c0*/  @P0 LDG.E R6, [R10.64] ;  /* 0x000000060a060981 */ /* 0x0000a2000c1e1900 */
[----:B------:R-:W-:Y:S01]  /*05d0*/  @P1 IMAD.WIDE R24, R28, 0x4, R16 ;  /* 0x000000041c181825 */ /* 0x000fe200078e0210 */
[----:B------:R-:W-:-:S04]  /*05e0*/  MOV R26, RZ ;  /* 0x000000ff001a7202 */ /* 0x000fc80000000f00 */
[----:B------:R-:W3:Y:S01]  /*05f0*/  @P1 LDG.E R12, [R24.64] ;  /* 0x00000006180c1981 */ /* 0x000ee2000c1e1900 */
[----:B0-----:R-:W-:-:S05]  /*0600*/  @P2 IMAD.WIDE R10, R29, 0x4, R16 ;  /* 0x000000041d0a2825 */ /* 0x001fca00078e0210 */
[----:B------:R0:W4:Y:S01]  /*0610*/  @P2 LDG.E R14, [R10.64] ;  /* 0x000000060a0e2981 */ /* 0x000122000c1e1900 */
[----:B------:R-:W-:-:S05]  /*0620*/  @P3 IMAD.WIDE R20, R27, 0x4, R16 ;  /* 0x000000041b143825 */ /* 0x000fca00078e0210 */
[----:B------:R1:W5:Y:S01]  /*0630*/  @P3 LDG.E R26, [R20.64] ;  /* 0x00000006141a3981 */ /* 0x000362000c1e1900 */
[C---:B--2---:R-:W-:Y:S02]  /*0640*/  FMUL.FTZ R22, R6.reuse, c[0x0][0xdd0] ;  /* 0x0003740006167a20 */ /* 0x044fe40000410000 */
[----:B------:R-:W-:-:S03]  /*0650*/  @P0 FFMA.FTZ R15, R6, R6, R15 ;  /* 0x00000006060f0223 */ /* 0x000fc6000001000f */
[----:B0-----:R-:W-:Y:S01]  /*0660*/  F2FP.PACK_AB R11, RZ, R22 ;  /* 0x00000016ff0b723e */ /* 0x001fe200000000ff */
[----:B---3--:R-:W-:Y:S02]  /*0670*/  FMUL.FTZ R24, R12, c[0x0][0xdd0] ;  /* 0x000374000c187a20 */ /* 0x008fe40000410000 */
[----:B------:R-:W-:-:S03]  /*0680*/  @P0 IMAD.WIDE R22, R23, 0x2, R18 ;  /* 0x0000000217160825 */ /* 0x000fc600078e0212 */
[----:B------:R-:W-:Y:S01]  /*0690*/  F2FP.PACK_AB R10, RZ, R24 ;  /* 0x00000018ff0a723e */ /* 0x000fe200000000ff */
[----:B------:R-:W-:Y:S01]  /*06a0*/  @P1 FFMA.FTZ R13, R12, R12, R13 ;  /* 0x0000000c0c0d1223 */ /* 0x000fe2000001000d */
[----:B------:R0:W-:Y:S01]  /*06b0*/  @P0 STG.E.U16 [R22.64], R11 ;  /* 0x0000000b16000986 */ /* 0x0001e2000c101506 */
[----:B----4-:R-:W-:Y:S01]  /*06c0*/  FMUL.FTZ R25, R14, c[0x0][0xdd0] ;  /* 0x000374000e197a20 */ /* 0x010fe20000410000 */
[----:B-1----:R-:W-:Y:S01]  /*06d0*/  PRMT R21, R10, 0x7610, R21 ;  /* 0x000076100a157816 */ /* 0x002fe20000000015 */
[----:B------:R-:W-:Y:S02]  /*06e0*/  @P2 FFMA.FTZ R7, R14, R14, R7 ;  /* 0x0000000e0e072223 */ /* 0x000fe40000010007 */
[C---:B-----5:R-:W-:Y:S02]  /*06f0*/  FMUL.FTZ R10, R26.reuse, c[0x0][0xdd0] ;  /* 0x000374001a0a7a20 */ /* 0x060fe40000410000 */
[----:B------:R-:W-:Y:S01]  /*0700*/  @P3 FFMA.FTZ R5, R26, R26, R5 ;  /* 0x0000001a1a053223 */ /* 0x000fe20000010005 */
[----:B0-----:R-:W-:Y:S01]  /*0710*/  F2FP.PACK_AB R23, RZ, R25 ;  /* 0x00000019ff17723e */ /* 0x001fe200000000ff */
[----:B------:R-:W-:-:S04]  /*0720*/  @P1 IMAD.WIDE R24, R28, 0x2, R18 ;  /* 0x000000021c181825 */ /* 0x000fc800078e0212 */
[----:B------:R-:W-:Y:S01]  /*0730*/  IMAD.MOV.U32 R22, RZ, RZ, c[0x0][0x0] ;  /* 0x00000000ff167624 */ /* 0x000fe200078e00ff */
[----:B------:R0:W-:Y:S04]  /*0740*/  @P1 STG.E.U16 [R24.64], R21 ;  /* 0x0000001518001986 */ /* 0x0001e8000c101506 */
[----:B------:R-:W-:-:S04]  /*0750*/  LEA R9, R22, R9, 0x2 ;  /* 0x0000000916097211 */ /* 0x000fc800078e10ff */
[C---:B------:R-:W-:Y:S02]  /*0760*/  ISETP.GE.AND P4, PT, R9.reuse, c[0x0][0x160], PT ;  /* 0x0000580009007a0c */ /* 0x040fe40003f86270 */
[----:B------:R-:W-:Y:S02]  /*0770*/  ISETP.LT.AND P5, PT, R9, R4, PT ;  /* 0x000000040900720c */ /* 0x000fe40003fa1270 */
[----:B0-----:R-:W-:Y:S01]  /*0780*/  F2FP.PACK_AB R25, RZ, R10 ;  /* 0x0000000aff19723e */ /* 0x001fe200000000ff */
[----:B------:R-:W-:-:S04]  /*0790*/  @P2 IMAD.WIDE R10, R29, 0x2, R18 ;  /* 0x000000021d0a2825 */ /* 0x000fc800078e0212 */
[----:B------:R-:W-:Y:S01]  /*07a0*/  @P3 IMAD.WIDE R20, R27, 0x2, R18 ;  /* 0x000000021b143825 */ /* 0x000fe200078e0212 */
[----:B------:R0:W-:Y:S04]  /*07b0*/  @P2 STG.E.U16 [R10.64], R23 ;  /* 0x000000170a002986 */ /* 0x0001e8000c101506 */
[----:B------:R0:W-:Y:S01]  /*07c0*/  @P3 STG.E.U16 [R20.64], R25 ;  /* 0x0000001914003986 */ /* 0x0001e2000c101506 */
[----:B------:R-:W-:Y:S05]  /*07d0*/  @!P4 BRA P5, `(.L_x_33) ;  /* 0xfffffce00000c947 */ /* 0x000fea000283ffff */
.L_x_32:
[----:B0-----:R-:W0:Y:S01]  /*07e0*/  S2R R11, SR_TID.Y ;  /* 0x00000000000b7919 */ /* 0x001e220000002200 */
[----:B------:R-:W-:Y:S02]  /*07f0*/  IMAD.MOV.U32 R9, RZ, RZ, c[0x0][0x0] ;  /* 0x00000000ff097624 */ /* 0x000fe400078e00ff */
[----:B------:R-:W-:Y:S01]  /*0800*/  FADD.FTZ R6, RZ, R15 ;  /* 0x0000000fff067221 */ /* 0x000fe20000010000 */
[----:B------:R-:W0:Y:S01]  /*0810*/  S2R R4, SR_TID.X ;  /* 0x0000000000047919 */ /* 0x000e220000002100 */
[----:B------:R-:W-:-:S02]  /*0820*/  IMAD R9, R9, c[0x0][0x4], RZ ;  /* 0x0000010009097a24 */ /* 0x000fc400078e02ff */
[----:B------:R-:W-:-:S03]  /*0830*/  FADD.FTZ R6, R6, R13 ;  /* 0x0000000d06067221 */ /* 0x000fc60000010000 */
[C---:B------:R-:W-:Y:S01]  /*0840*/  ISETP.GE.AND P2, PT, R9.reuse, 0x40, PT ;  /* 0x000000400900780c */ /* 0x040fe20003f46270 */
        /* <DEDUP_REMOVED lines=9> */
.L_x_35:
        /* <DEDUP_REMOVED lines=11> */
.L_x_34:
[----:B0-----:R-:W-:Y:S05]  /*0990*/  @P1 BRA `(.L_x_36) ;  /* 0x000000f000001947 */ /* 0x001fea0003800000 */
[----:B------:R-:W-:Y:S04]  /*09a0*/  @P2 LDS R5, [R7.X4] ;  /* 0x0000000007052984 */ /* 0x000fe80000004800 */
[----:B------:R-:W0:Y:S02]  /*09b0*/  @P2 LDS R6, [R7.X4+0x80] ;  /* 0x0000800007062984 */ /* 0x000e240000004800 */
[----:B0-----:R-:W-:Y:S01]  /*09c0*/  @P2 FADD.FTZ R8, R5, R6 ;  /* 0x0000000605082221 */ /* 0x001fe20000010000 */
[----:B------:R-:W-:Y:S05]  /*09d0*/  BRA.DIV ~URZ, `(.L_x_37) ;  /* 0x000002227f007947 */ /* 0x000fea000b800000 */
[----:B------:R0:W1:Y:S02]  /*09e0*/  SHFL.DOWN PT, R5, R8, 0x10, 0x1f ;  /* 0x0a001f0008057f89 */ /* 0x00006400000e0000 */
.L_x_39:
        /* <DEDUP_REMOVED lines=9> */
.L_x_40:
[----:B-1----:R-:W-:Y:S02]  /*0a80*/  FADD.FTZ R13, R7, R8 ;  /* 0x00000008070d7221 */ /* 0x002fe40000010000 */
.L_x_36:
        /* <DEDUP_REMOVED lines=23> */
.L_x_37:
[----:B------:R-:W-:Y:S01]  /*0c00*/  IMAD.MOV.U32 R5, RZ, RZ, 0x10 ;  /* 0x00000010ff057424 */ /* 0x000fe200078e00ff */
[----:B------:R-:W-:Y:S01]  /*0c10*/  MOV R9, 0x1f ;  /* 0x0000001f00097802 */ /* 0x000fe20000000f00 */
[----:B------:R-:W-:Y:S01]  /*0c20*/  IMAD.MOV.U32 R10, RZ, RZ, -0x1 ;  /* 0xffffffffff0a7424 */ /* 0x000fe200078e00ff */
[----:B------:R-:W-:Y:S02]  /*0c30*/  MOV R6, 0xc50 ;  /* 0x00000c5000067802 */ /* 0x000fe40000000f00 */
[----:B------:R-:W-:Y:S05]  /*0c40*/  CALL.REL.NOINC `($__internal_2_$__cuda_sm70_shflsync_down_p) ;  /* 0x000001a000007944 */ /* 0x000fea0003c00000 */
[----:B01----:R-:W-:Y:S05]  /*0c50*/  BRA `(.L_x_39) ;  /* 0xfffffd9000007947 */ /* 0x003fea000383ffff */
.L_x_38:
[----:B------:R-:W-:Y:S01]  /*0c60*/  HFMA2.MMA R5, -RZ, RZ, 0, 4.76837158203125e-07 ;  /* 0x00000008ff057435 */ /* 0x000fe200000001ff */
[----:B------:R-:W-:Y:S01]  /*0c70*/  IMAD.MOV.U32 R9, RZ, RZ, 0x1f ;  /* 0x0000001fff097424 */ /* 0x000fe200078e00ff */
[----:B------:R-:W-:Y:S02]  /*0c80*/  MOV R10, 0xffffffff ;  /* 0xffffffff000a7802 */ /* 0x000fe40000000f00 */
[----:B------:R-:W-:Y:S02]  /*0c90*/  MOV R6, 0xcb0 ;  /* 0x00000cb000067802 */ /* 0x000fe40000000f00 */
[----:B------:R-:W-:Y:S05]  /*0ca0*/  CALL.REL.NOINC `($__internal_2_$__cuda_sm70_shflsync_down_p) ;  /* 0x0000014000007944 */ /* 0x000fea0003c00000 */
[----:B0-----:R-:W-:Y:S01]  /*0cb0*/  HFMA2.MMA R9, -RZ, RZ, 0, 1.847743988037109375e-06 ;  /* 0x0000001fff097435 */ /* 0x001fe200000001ff */
[----:B-1----:R-:W-:Y:S01]  /*0cc0*/  FADD.FTZ R8, R8, R5 ;  /* 0x0000000508087221 */ /* 0x002fe20000010000 */
[----:B------:R-:W-:Y:S01]  /*0cd0*/  MOV R6, 0xd10 ;  /* 0x00000d1000067802 */ /* 0x000fe20000000f00 */
[----:B------:R-:W-:-:S02]  /*0ce0*/  IMAD.MOV.U32 R5, RZ, RZ, 0x4 ;  /* 0x00000004ff057424 */ /* 0x000fc400078e00ff */
[----:B------:R-:W-:Y:S02]  /*0cf0*/  IMAD.MOV.U32 R10, RZ, RZ, -0x1 ;  /* 0xffffffffff0a7424 */ /* 0x000fe400078e00ff */
[----:B------:R-:W-:Y:S05]  /*0d00*/  CALL.REL.NOINC `($__internal_2_$__cuda_sm70_shflsync_down_p) ;  /* 0x000000e000007944 */ /* 0x000fea0003c00000 */
[----:B01----:R-:W-:Y:S01]  /*0d10*/  FADD.FTZ R8, R8, R5 ;  /* 0x0000000508087221 */ /* 0x003fe20000010000 */
[----:B------:R-:W-:Y:S01]  /*0d20*/  MOV R5, 0x2 ;  /* 0x0000000200057802 */ /* 0x000fe20000000f00 */
[----:B------:R-:W-:Y:S01]  /*0d30*/  IMAD.MOV.U32 R9, RZ, RZ, 0x1f ;  /* 0x0000001fff097424 */ /* 0x000fe200078e00ff */
[----:B------:R-:W-:Y:S02]  /*0d40*/  MOV R10, 0xffffffff ;  /* 0xffffffff000a7802 */ /* 0x000fe40000000f00 */
[----:B------:R-:W-:Y:S02]  /*0d50*/  MOV R6, 0xd70 ;  /* 0x00000d7000067802 */ /* 0x000fe40000000f00 */
[----:B------:R-:W-:Y:S05]  /*0d60*/  CALL.REL.NOINC `($__internal_2_$__cuda_sm70_shflsync_down_p) ;  /* 0x0000008000007944 */ /* 0x000fea0003c00000 */
[----:B0-----:R-:W-:Y:S01]  /*0d70*/  HFMA2.MMA R9, -RZ, RZ, 0, 1.847743988037109375e-06 ;  /* 0x0000001fff097435 */ /* 0x001fe200000001ff */
[----:B-1----:R-:W-:Y:S01]  /*0d80*/  FADD.FTZ R8, R8, R5 ;  /* 0x0000000508087221 */ /* 0x002fe20000010000 */
[----:B------:R-:W-:Y:S01]  /*0d90*/  MOV R6, 0xdd0 ;  /* 0x00000dd000067802 */ /* 0x000fe20000000f00 */
[----:B------:R-:W-:Y:S02]  /*0da0*/  IMAD.MOV.U32 R5, RZ, RZ, 0x1 ;  /* 0x00000001ff057424 */ /* 0x000fe400078e00ff */
[----:B------:R-:W-:-:S02]  /*0db0*/  IMAD.MOV.U32 R10, RZ, RZ, -0x1 ;  /* 0xffffffffff0a7424 */ /* 0x000fc400078e00ff */
[----:B------:R-:W-:Y:S05]  /*0dc0*/  CALL.REL.NOINC `($__internal_2_$__cuda_sm70_shflsync_down_p) ;  /* 0x0000002000007944 */ /* 0x000fea0003c00000 */
[----:B-1----:R-:W-:Y:S01]  /*0dd0*/  MOV R7, R5 ;  /* 0x0000000500077202 */ /* 0x002fe20000000f00 */
[----:B0-----:R-:W-:Y:S05]  /*0de0*/  BRA `(.L_x_40) ;  /* 0xfffffc9000007947 */ /* 0x001fea000383ffff */
        .weak           $__internal_2_$__cuda_sm70_shflsync_down_p
        .type           $__internal_2_$__cuda_sm70_shflsync_down_p,@function
        .size           $__internal_2_$__cuda_sm70_shflsync_down_p,(.L_x_77 - $__internal_2_$__cuda_sm70_shflsync_down_p)
$__internal_2_$__cuda_sm70_shflsync_down_p:
[----:B------:R-:W-:Y:S01]  /*0df0*/  HFMA2.MMA R7, -RZ, RZ, 0, 0 ;  /* 0x00000000ff077435 */ /* 0x000fe200000001ff */
[----:B------:R-:W-:Y:S04]  /*0e00*/  WARPSYNC R10 ;  /* 0x0000000a00007348 */ /* 0x000fe80003800000 */
[----:B------:R0:W1:Y:S01]  /*0e10*/  SHFL.DOWN PT, R5, R8, R5, R9 ;  /* 0x0800000508057389 */ /* 0x00006200000e0009 */
[----:B------:R-:W-:Y:S05]  /*0e20*/  RET.REL.NODEC R6 `(_Z25multi_tensor_apply_kernelI18TensorListMetadataILi2EE18L2NormScaleFunctorIfN3c104HalfEEJPfS6_fbiEEvlPViT_T0_DpT1_) ;  /* 0xfffff1d006007950 */ /* 0x000fea0003c3ffff */
.L_x_41:
        /* <DEDUP_REMOVED lines=13> */
.L_x_77:


//--------------------- .text._Z25multi_tensor_apply_kernelI18TensorListMetadataILi2EE18L2NormScaleFunctorIffEJPfS4_fbiEEvlPViT_T0_DpT1_ --------------------------
	.section	.text._Z25multi_tensor_apply_kernelI18TensorListMetadataILi2EE18L2NormScaleFunctorIffEJPfS4_fbiEEvlPViT_T0_DpT1_,"ax",@progbits
	.sectioninfo	@"SHI_REGISTERS=32"
	.align	128
        .global         _Z25multi_tensor_apply_kernelI18TensorListMetadataILi2EE18L2NormScaleFunctorIffEJPfS4_fbiEEvlPViT_T0_DpT1_
        .type           _Z25multi_tensor_apply_kernelI18TensorListMetadataILi2EE18L2NormScaleFunctorIffEJPfS4_fbiEEvlPViT_T0_DpT1_,@function
        .size           _Z25multi_tensor_apply_kernelI18TensorListMetadataILi2EE18L2NormScaleFunctorIffEJPfS4_fbiEEvlPViT_T0_DpT1_,(.L_x_78 - _Z25multi_tensor_apply_kernelI18TensorListMetadataILi2EE18L2NormScaleFunctorIffEJPfS4_fbiEEvlPViT_T0_DpT1_)
        .other          _Z25multi_tensor_apply_kernelI18TensorListMetadataILi2EE18L2NormScaleFunctorIffEJPfS4_fbiEEvlPViT_T0_DpT1_,@"STO_CUDA_ENTRY STV_DEFAULT"
_Z25multi_tensor_apply_kernelI18TensorListMetadataILi2EE18L2NormScaleFunctorIffEJPfS4_fbiEEvlPViT_T0_DpT1_:
.text._Z25multi_tensor_apply_kernelI18TensorListMetadataILi2EE18L2NormScaleFunctorIffEJPfS4_fbiEEvlPViT_T0_DpT1_:
        /* <DEDUP_REMOVED lines=19> */
[----:B------:R-:W-:-:S04]  /*0130*/  SHF.L.U32 R11, R11, 0x2, RZ ;  /* 0x000000020b0b7819 */ /* 0x000fc800000006ff */
[----:B------:R-:W-:Y:S01]  /*0140*/  IADD3 R8, R8, R11, RZ ;  /* 0x0000000b08087210 */ /* 0x000fe20007ffe0ff */
[----:B------:R-:W-:-:S03]  /*0150*/  IMAD.IADD R6, R6, 0x1, R11 ;  /* 0x0000000106067824 */ /* 0x000fc600078e020b */
[----:B------:R-:W-:Y:S02]  /*0160*/  LOP3.LUT P1, RZ, R8, 0xf, RZ, 0xc0, !PT ;  /* 0x0000000f08ff7812 */ /* 0x000fe4000782c0ff */
[----:B------:R-:W-:-:S04]  /*0170*/  LOP3.LUT P0, RZ, R6, 0xf, RZ, 0xc0, !PT ;  /* 0x0000000f06ff7812 */ /* 0x000fc8000780c0ff */
[----:B------:R-:W-:-:S13]  /*0180*/  PLOP3.LUT P0, PT, P0, P1, PT, 0xa8, 0x0 ;  /* 0x000000000000781c */ /* 0x000fda0000703570 */
[----:B------:R-:W-:Y:S05]  /*0190*/  @P0 BRA `(.L_x_42) ;  /* 0x000001e000000947 */ /* 0x000fea0003800000 */
[----:B------:R-:W0:Y:S01]  /*01a0*/  S2R R27, SR_TID.X ;  /* 0x00000000001b7919 */ /* 0x000e220000002100 */
[----:B------:R-:W-:Y:S01]  /*01b0*/  BSSY B0, `(.L_x_43) ;  /* 0x000001b000007945 */ /* 0x000fe20003800000 */
[----:B------:R-:W-:Y:S01]  /*01c0*/  IMAD.MOV.U32 R7, RZ, RZ, RZ ;  /* 0x000000ffff077224 */ /* 0x000fe200078e00ff */
[----:B------:R-:W-:Y:S01]  /*01d0*/  MOV R17, RZ ;  /* 0x000000ff00117202 */ /* 0x000fe20000000f00 */
[----:B------:R-:W-:Y:S02]  /*01e0*/  IMAD.MOV.U32 R19, RZ, RZ, RZ ;  /* 0x000000ffff137224 */ /* 0x000fe400078e00ff */
[----:B0-----:R-:W-:-:S05]  /*01f0*/  IMAD.SHL.U32 R5, R27, 0x4, RZ ;  /* 0x000000041b057824 */ /* 0x001fca00078e00ff */
[----:B------:R-:W-:-:S04]  /*0200*/  ISETP.GE.AND P0, PT, R5, c[0x0][0x160], PT ;  /* 0x0000580005007a0c */ /* 0x000fc80003f06270 */
[----:B------:R-:W-:Y:S01]  /*0210*/  ISETP.GE.OR P0, PT, R5, R4, P0 ;  /* 0x000000040500720c */ /* 0x000fe20000706670 */
[----:B------:R-:W-:-:S12]  /*0220*/  HFMA2.MMA R5, -RZ, RZ, 0, 0 ;  /* 0x00000000ff057435 */ /* 0x000fd800000001ff */
[----:B------:R-:W-:Y:S05]  /*0230*/  @P0 BRA `(.L_x_44) ;  /* 0x0000012000000947 */ /* 0x000fea0003800000 */
[----:B------:R-:W-:Y:S02]  /*0240*/  MOV R5, RZ ;  /* 0x000000ff00057202 */ /* 0x000fe40000000f00 */
.L_x_45:
[----:B------:R-:W-:-:S06]  /*0250*/  IMAD.WIDE R8, R27, 0x10, R22 ;  /* 0x000000101b087825 */ /* 0x000fcc00078e0216 */
[----:B------:R-:W2:Y:S01]  /*0260*/  LDG.E.128 R8, [R8.64] ;  /* 0x0000000608087981 */ /* 0x000ea2000c1e1d00 */
[C---:B0-----:R-:W-:Y:S01]  /*0270*/  IMAD.WIDE R24, R27.reuse, 0x10, R20 ;  /* 0x000000101b187825 */ /* 0x041fe200078e0214 */
[----:B------:R-:W-:-:S05]  /*0280*/  IADD3 R27, R27, c[0x0][0x0], RZ ;  /* 0x000000001b1b7a10 */ /* 0x000fca0007ffe0ff */
[----:B------:R-:W-:-:S05]  /*0290*/  IMAD.SHL.U32 R29, R27, 0x4, RZ ;  /* 0x000000041b1d7824 */ /* 0x000fca00078e00ff */
[C---:B------:R-:W-:Y:S02]  /*02a0*/  ISETP.GE.AND P0, PT, R29.reuse, c[0x0][0x160], PT ;  /* 0x000058001d007a0c */ /* 0x040fe40003f06270 */
[----:B------:R-:W-:Y:S01]  /*02b0*/  ISETP.LT.AND P1, PT, R29, R4, PT ;  /* 0x000000041d00720c */ /* 0x000fe20003f21270 */
[----:B--2---:R-:W-:Y:S02]  /*02c0*/  FMUL.FTZ R12, R8, c[0x0][0xdd0] ;  /* 0x00037400080c7a20 */ /* 0x004fe40000410000 */
[----:B------:R-:W-:Y:S02]  /*02d0*/  FMUL.FTZ R13, R9, c[0x0][0xdd0] ;  /* 0x00037400090d7a20 */ /* 0x000fe40000410000 */
[----:B------:R-:W-:Y:S02]  /*02e0*/  FMUL.FTZ R14, R10, c[0x0][0xdd0] ;  /* 0x000374000a0e7a20 */ /* 0x000fe40000410000 */
[----:B------:R-:W-:Y:S02]  /*02f0*/  FMUL.FTZ R15, R11, c[0x0][0xdd0] ;  /* 0x000374000b0f7a20 */ /* 0x000fe40000410000 */
[----:B------:R-:W-:-:S02]  /*0300*/  FFMA.FTZ R19, R8, R8, R19 ;  /* 0x0000000808137223 */ /* 0x000fc40000010013 */
[----:B------:R-:W-:Y:S01]  /*0310*/  FFMA.FTZ R17, R9, R9, R17 ;  /* 0x0000000909117223 */ /* 0x000fe20000010011 */
[----:B------:R0:W-:Y:S01]  /*0320*/  STG.E.128 [R24.64], R12 ;  /* 0x0000000c18007986 */ /* 0x0001e2000c101d06 */
[----:B------:R-:W-:Y:S02]  /*0330*/  FFMA.FTZ R7, R10, R10, R7 ;  /* 0x0000000a0a077223 */ /* 0x000fe40000010007 */
[----:B------:R-:W-:Y:S01]  /*0340*/  FFMA.FTZ R5, R11, R11, R5 ;  /* 0x0000000b0b057223 */ /* 0x000fe20000010005 */
[----:B------:R-:W-:Y:S05]  /*0350*/  @!P0 BRA P1, `(.L_x_45) ;  /* 0xfffffef000008947 */ /* 0x000fea000083ffff */
.L_x_44:
[----:B------:R-:W-:Y:S05]  /*0360*/  BSYNC B0 ;  /* 0x0000000000007941 */ /* 0x000fea0003800000 */
.L_x_43:
[----:B------:R-:W-:Y:S05]  /*0370*/  BRA `(.L_x_46) ;  /* 0x000003a000007947 */ /* 0x000fea0003800000 */
.L_x_42:
[----:B------:R-:W-:-:S04]  /*0380*/  ISETP.LT.AND P0, PT, RZ, c[0x0][0x160], PT ;  /* 0x00005800ff007a0c */ /* 0x000fc80003f01270 */
[----:B------:R-:W-:-:S13]  /*0390*/  ISETP.GT.AND P0, PT, R4, RZ, P0 ;  /* 0x000000ff0400720c */ /* 0x000fda0000704270 */
[----:B------:R-:W-:Y:S01]  /*03a0*/  @!P0 MOV R5, RZ ;  /* 0x000000ff00058202 */ /* 0x000fe20000000f00 */
[----:B------:R-:W-:Y:S01]  /*03b0*/  @!P0 IMAD.MOV.U32 R7, RZ, RZ, RZ ;  /* 0x000000ffff078224 */ /* 0x000fe200078e00ff */
[----:B------:R-:W-:Y:S01]  /*03c0*/  @!P0 MOV R17, RZ ;  /* 0x000000ff00118202 */ /* 0x000fe20000000f00 */
[----:B------:R-:W-:Y:S01]  /*03d0*/  @!P0 IMAD.MOV.U32 R19, RZ, RZ, RZ ;  /* 0x000000ffff138224 */ /* 0x000fe200078e00ff */
[----:B------:R-:W-:Y:S05]  /*03e0*/  @!P0 BRA `(.L_x_46) ;  /* 0x0000033000008947 */ /* 0x000fea0003800000 */
[----:B------:R-:W0:Y:S01]  /*03f0*/  S2R R6, SR_TID.X ;  /* 0x0000000000067919 */ /* 0x000e220000002100 */
[----:B------:R-:W-:Y:S01]  /*0400*/  HFMA2.MMA R9, -RZ, RZ, 0, 0 ;  /* 0x00000000ff097435 */ /* 0x000fe200000001ff */
[----:B------:R-:W-:Y:S01]  /*0410*/  IMAD.MOV.U32 R5, RZ, RZ, RZ ;  /* 0x000000ffff057224 */ /* 0x000fe200078e00ff */
[----:B------:R-:W-:Y:S01]  /*0420*/  HFMA2.MMA R19, -RZ, RZ, 0, 0 ;  /* 0x00000000ff137435 */ /* 0x000fe200000001ff */
[----:B------:R-:W-:Y:S01]  /*0430*/  MOV R7, RZ ;  /* 0x000000ff00077202 */ /* 0x000fe20000000f00 */
[----:B------:R-:W-:-:S06]  /*0440*/  IMAD.MOV.U32 R17, RZ, RZ, RZ ;  /* 0x000000ffff117224 */ /* 0x000fcc00078e00ff */
.L_x_47:
[----:B0-----:R-:W-:Y:S01]  /*0450*/  IMAD.IADD R29, R6, 0x1, R9 ;  /* 0x00000001061d7824 */ /* 0x001fe200078e0209 */
[----:B------:R-:W-:-:S04]  /*0460*/  MOV R24, RZ ;  /* 0x000000ff00187202 */ /* 0x000fc80000000f00 */
[C---:B------:R-:W-:Y:S02]  /*0470*/  IADD3 R15, R29.reuse, c[0x0][0x0], RZ ;  /* 0x000000001d0f7a10 */ /* 0x040fe40007ffe0ff */
[----:B------:R-:W-:Y:S02]  /*0480*/  ISETP.GE.AND P0, PT, R29, c[0x0][0x160], PT ;  /* 0x000058001d007a0c */ /* 0x000fe40003f06270 */
[C---:B------:R-:W-:Y:S02]  /*0490*/  IADD3 R25, R15.reuse, c[0x0][0x0], RZ ;  /* 0x000000000f197a10 */ /* 0x040fe40007ffe0ff */
[----:B------:R-:W-:Y:S02]  /*04a0*/  ISETP.GE.AND P1, PT, R15, c[0x0][0x160], PT ;  /* 0x000058000f007a0c */ /* 0x000fe40003f26270 */
[----:B------:R-:W-:Y:S02]  /*04b0*/  IADD3 R27, R25, c[0x0][0x0], RZ ;  /* 0x00000000191b7a10 */ /* 0x000fe40007ffe0ff */
[----:B------:R-:W-:-:S02]  /*04c0*/  ISETP.LT.AND P1, PT, R15, R4, !P1 ;  /* 0x000000040f00720c */ /* 0x000fc40004f21270 */
[-C--:B------:R-:W-:Y:S02]  /*04d0*/  ISETP.LT.AND P0, PT, R29, R4.reuse, !P0 ;  /* 0x000000041d00720c */ /* 0x080fe40004701270 */
[----:B------:R-:W-:Y:S02]  /*04e0*/  ISETP.GE.AND P2, PT, R25, c[0x0][0x160], PT ;  /* 0x0000580019007a0c */ /* 0x000fe40003f46270 */
[----:B------:R-:W-:Y:S02]  /*04f0*/  ISETP.GE.AND P3, PT, R27, c[0x0][0x160], PT ;  /* 0x000058001b007a0c */ /* 0x000fe40003f66270 */
[-C--:B------:R-:W-:Y:S02]  /*0500*/  ISETP.LT.AND P2, PT, R25, R4.reuse, !P2 ;  /* 0x000000041900720c */ /* 0x080fe40005741270 */
[----:B------:R-:W-:Y:S01]  /*0510*/  ISETP.LT.AND P3, PT, R27, R4, !P3 ;  /* 0x000000041b00720c */ /* 0x000fe20005f61270 */
[----:B------:R-:W-:Y:S02]  /*0520*/  IMAD.MOV.U32 R8, RZ, RZ, RZ ;  /* 0x000000ffff087224 */ /* 0x000fe400078e00ff */
[----:B------:R-:W-:-:S04]  /*0530*/  @P1 IMAD.WIDE R10, R15, 0x4, R22 ;  /* 0x000000040f0a1825 */ /* 0x000fc800078e0216 */
[--C-:B------:R-:W-:Y:S01]  /*0540*/  @P0 IMAD.WIDE R12, R29, 0x4, R22.reuse ;  /* 0x000000041d0c0825 */ /* 0x100fe200078e0216 */
[----:B------:R0:W2:Y:S01]  /*0550*/  @P1 LDG.E R8, [R10.64] ;  /* 0x000000060a081981 */ /* 0x0000a2000c1e1900 */
[----:B------:R-:W-:Y:S02]  /*0560*/  MOV R16, RZ ;  /* 0x000000ff00107202 */ /* 0x000fe40000000f00 */
[----:B------:R-:W-:Y:S01]  /*0570*/  IMAD.MOV.U32 R18, RZ, RZ, RZ ;  /* 0x000000ffff127224 */ /* 0x000fe200078e00ff */
[----:B------:R1:W3:Y:S01]  /*0580*/  @P0 LDG.E R24, [R12.64] ;  /* 0x000000060c180981 */ /* 0x0002e2000c1e1900 */
[----:B0-----:R-:W-:-:S04]  /*0590*/  @P2 IMAD.WIDE R10, R25, 0x4, R22 ;  /* 0x00000004190a2825 */ /* 0x001fc800078e0216 */
[----:B-1----:R-:W-:Y:S01]  /*05a0*/  @P3 IMAD.WIDE R12, R27, 0x4, R22 ;  /* 0x000000041b0c3825 */ /* 0x002fe200078e0216 */
[----:B------:R2:W4:Y:S04]  /*05b0*/  @P2 LDG.E R16, [R10.64] ;  /* 0x000000060a102981 */ /* 0x000528000c1e1900 */
[----:B------:R3:W5:Y:S01]  /*05c0*/  @P3 LDG.E R18, [R12.64] ;  /* 0x000000060c123981 */ /* 0x000762000c1e1900 */
[----:B------:R-:W-:-:S04]  /*05d0*/  @P0 IMAD.WIDE R28, R29, 0x4, R20 ;  /* 0x000000041d1c0825 */ /* 0x000fc800078e0214 */
[----:B------:R-:W-:-:S04]  /*05e0*/  @P1 IMAD.WIDE R14, R15, 0x4, R20 ;  /* 0x000000040f0e1825 */ /* 0x000fc800078e0214 */
[----:B------:R-:W-:-:S04]  /*05f0*/  @P3 IMAD.WIDE R26, R27, 0x4, R20 ;  /* 0x000000041b1a3825 */ /* 0x000fc800078e0214 */
[----:B--2---:R-:W-:Y:S02]  /*0600*/  @P1 FMUL.FTZ R11, R8, c[0x0][0xdd0] ;  /* 0x00037400080b1a20 */ /* 0x004fe40000410000 */
[C---:B---3--:R-:W-:Y:S02]  /*0610*/  @P0 FMUL.FTZ R13, R24.reuse, c[0x0][0xdd0] ;  /* 0x00037400180d0a20 */ /* 0x048fe40000410000 */
[----:B------:R-:W-:Y:S02]  /*0620*/  @P0 FFMA.FTZ R19, R24, R24, R19 ;  /* 0x0000001818130223 */ /* 0x000fe40000010013 */
[----:B------:R-:W-:Y:S01]  /*0630*/  @P2 IMAD.WIDE R24, R25, 0x4, R20 ;  /* 0x0000000419182825 */ /* 0x000fe200078e0214 */
[----:B------:R0:W-:Y:S03]  /*0640*/  @P0 STG.E [R28.64], R13 ;  /* 0x0000000d1c000986 */ /* 0x0001e6000c101906 */
[----:B----4-:R-:W-:Y:S01]  /*0650*/  @P2 FMUL.FTZ R10, R16, c[0x0][0xdd0] ;  /* 0x00037400100a2a20 */ /* 0x010fe20000410000 */
[----:B------:R1:W-:Y:S01]  /*0660*/  @P1 STG.E [R14.64], R11 ;  /* 0x0000000b0e001986 */ /* 0x0003e2000c101906 */
[----:B-----5:R-:W-:Y:S01]  /*0670*/  @P3 FMUL.FTZ R12, R18, c[0x0][0xdd0] ;  /* 0x00037400120c3a20 */ /* 0x020fe20000410000 */
[----:B0-----:R-:W-:-:S02]  /*0680*/  MOV R28, c[0x0][0x0] ;  /* 0x00000000001c7a02 */ /* 0x001fc40000000f00 */
[----:B------:R1:W-:Y:S04]  /*0690*/  @P2 STG.E [R24.64], R10 ;  /* 0x0000000a18002986 */ /* 0x0003e8000c101906 */
[----:B------:R1:W-:Y:S01]  /*06a0*/  @P3 STG.E [R26.64], R12 ;  /* 0x0000000c1a003986 */ /* 0x0003e2000c101906 */
[----:B------:R-:W-:-:S05]  /*06b0*/  IMAD R9, R28, 0x4, R9 ;  /* 0x000000041c097824 */ /* 0x000fca00078e0209 */
[C---:B------:R-:W-:Y:S02]  /*06c0*/  ISETP.GE.AND P0, PT, R9.reuse, c[0x0][0x160], PT ;  /* 0x0000580009007a0c */ /* 0x040fe40003f06270 */
[----:B------:R-:W-:Y:S01]  /*06d0*/  ISETP.LT.AND P4, PT, R9, R4, PT ;  /* 0x000000040900720c */ /* 0x000fe20003f81270 */
[----:B------:R-:W-:Y:S02]  /*06e0*/  @P1 FFMA.FTZ R17, R8, R8, R17 ;  /* 0x0000000808111223 */ /* 0x000fe40000010011 */
[----:B------:R-:W-:Y:S02]  /*06f0*/  @P2 FFMA.FTZ R7, R16, R16, R7 ;  /* 0x0000001010072223 */ /* 0x000fe40000010007 */
[----:B------:R-:W-:-:S08]  /*0700*/  @P3 FFMA.FTZ R5, R18, R18, R5 ;  /* 0x0000001212053223 */ /* 0x000fd00000010005 */
[----:B-1----:R-:W-:Y:S05]  /*0710*/  @!P0 BRA P4, `(.L_x_47) ;  /* 0xfffffd3000008947 */ /* 0x002fea000203ffff */
.L_x_46:
[----:B------:R-:W1:Y:S01]  /*0720*/  S2R R11, SR_TID.Y ;  /* 0x00000000000b7919 */ /* 0x000e620000002200 */
[----:B------:R-:W-:Y:S01]  /*0730*/  MOV R9, c[0x0][0x0] ;  /* 0x0000000000097a02 */ /* 0x000fe20000000f00 */
[----:B------:R-:W-:Y:S02]  /*0740*/  FADD.FTZ R6, RZ, R19 ;  /* 0x00000013ff067221 */ /* 0x000fe40000010000 */
[----:B------:R-:W1:Y:S02]  /*0750*/  S2R R4, SR_TID.X ;  /* 0x0000000000047919 */ /* 0x000e640000002100 */
[----:B------:R-:W-:Y:S02]  /*0760*/  IMAD R9, R9, c[0x0][0x4], RZ ;  /* 0x0000010009097a24 */ /* 0x000fe400078e02ff */
[----:B------:R-:W-:-:S03]  /*0770*/  FADD.FTZ R6, R6, R17 ;  /* 0x0000001106067221 */ /* 0x000fc60000010000 */
[C---:B------:R-:W-:Y:S01]  /*0780*/  ISETP.GE.AND P2, PT, R9.reuse, 0x40, PT ;  /* 0x000000400900780c */ /* 0x040fe20003f46270 */
[----:B------:R-:W-:Y:S01]  /*0790*/  FADD.FTZ R6, R6, R7 ;  /* 0x0000000706067221 */ /* 0x000fe20000010000 */
[----:B------:R-:W-:-:S03]  /*07a0*/  ISETP.GE.AND P0, PT, R9, 0x80, PT ;  /* 0x000000800900780c */ /* 0x000fc60003f06270 */
[----:B------:R-:W-:Y:S02]  /*07b0*/  FADD.FTZ R8, R6, R5 ;  /* 0x0000000506087221 */ /* 0x000fe40000010000 */
[----:B-1----:R-:W-:-:S06]  /*07c0*/  IMAD R7, R11, c[0x0][0x0], R4 ;  /* 0x000000000b077a24 */ /* 0x002fcc00078e0204 */
[----:B------:R1:W-:Y:S04]  /*07d0*/  @P2 STS [R7.X4], R8 ;  /* 0x0000000807002388 */ /* 0x0003e80000004800 */
[----:B------:R-:W-:Y:S01]  /*07e0*/  @P2 BAR.SYNC.DEFER_BLOCKING 0x0 ;  /* 0x0000000000002b1d */ /* 0x000fe20000010000 */
[----:B------:R-:W-:-:S05]  /*07f0*/  ISETP.GT.AND P1, PT, R7, 0x1f, PT ;  /* 0x0000001f0700780c */ /* 0x000fca0003f24270 */
[----:B------:R-:W-:Y:S08]  /*0800*/  @!P0 BRA `(.L_x_48) ;  /* 0x000000c000008947 */ /* 0x000ff00003800000 */
[----:B-1----:R-:W-:Y:S02]  /*0810*/  IMAD.SHL.U32 R5, R7, 0x4, RZ ;  /* 0x0000000407057824 */ /* 0x002fe400078e00ff */
.L_x_49:
[----:B0-----:R-:W-:-:S04]  /*0820*/  SHF.R.S32.HI R12, RZ, 0x1, R9 ;  /* 0x00000001ff0c7819 */ /* 0x001fc80000011409 */
[----:B------:R-:W-:-:S13]  /*0830*/  ISETP.GE.AND P0, PT, R7, R12, PT ;  /* 0x0000000c0700720c */ /* 0x000fda0003f06270 */
[----:B------:R-:W-:Y:S01]  /*0840*/  @!P0 LEA R10, R12, R5, 0x2 ;  /* 0x000000050c0a8211 */ /* 0x000fe200078e10ff */
        /* <DEDUP_REMOVED lines=8> */
.L_x_48:
[----:B-1----:R-:W-:Y:S05]  /*08d0*/  @P1 BRA `(.L_x_50) ;  /* 0x000000f000001947 */ /* 0x002fea0003800000 */
[----:B------:R-:W-:Y:S04]  /*08e0*/  @P2 LDS R5, [R7.X4] ;  /* 0x0000000007052984 */ /* 0x000fe80000004800 */
[----:B------:R-:W1:Y:S02]  /*08f0*/  @P2 LDS R6, [R7.X4+0x80] ;  /* 0x0000800007062984 */ /* 0x000e640000004800 */
[----:B-1----:R-:W-:Y:S01]  /*0900*/  @P2 FADD.FTZ R8, R5, R6 ;  /* 0x0000000605082221 */ /* 0x002fe20000010000 */
[----:B------:R-:W-:Y:S05]  /*0910*/  BRA.DIV ~URZ, `(.L_x_51) ;  /* 0x000002227f007947 */ /* 0x000fea000b800000 */
[----:B------:R1:W2:Y:S02]  /*0920*/  SHFL.DOWN PT, R5, R8, 0x10, 0x1f ;  /* 0x0a001f0008057f89 */ /* 0x0002a400000e0000 */
.L_x_53:
[----:B-12---:R-:W-:Y:S01]  /*0930*/  FADD.FTZ R8, R5, R8 ;  /* 0x0000000805087221 */ /* 0x006fe20000010000 */
[----:B------:R-:W-:Y:S05]  /*0940*/  BRA.DIV ~URZ, `(.L_x_52) ;  /* 0x000002527f007947 */ /* 0x000fea000b800000 */
[----:B------:R-:W1:Y:S02]  /*0950*/  SHFL.DOWN PT, R5, R8, 0x8, 0x1f ;  /* 0x09001f0008057f89 */ /* 0x000e6400000e0000 */
[----:B-1----:R-:W-:-:S05]  /*0960*/  FADD.FTZ R5, R8, R5 ;  /* 0x0000000508057221 */ /* 0x002fca0000010000 */
[----:B------:R-:W1:Y:S02]  /*0970*/  SHFL.DOWN PT, R6, R5, 0x4, 0x1f ;  /* 0x08801f0005067f89 */ /* 0x000e6400000e0000 */
[----:B-1----:R-:W-:-:S05]  /*0980*/  FADD.FTZ R6, R5, R6 ;  /* 0x0000000605067221 */ /* 0x002fca0000010000 */
[----:B------:R-:W1:Y:S02]  /*0990*/  SHFL.DOWN PT, R7, R6, 0x2, 0x1f ;  /* 0x08401f0006077f89 */ /* 0x000e6400000e0000 */
[----:B-1----:R-:W-:-:S05]  /*09a0*/  FADD.FTZ R8, R6, R7 ;  /* 0x0000000706087221 */ /* 0x002fca0000010000 */
[----:B------:R1:W2:Y:S02]  /*09b0*/  SHFL.DOWN PT, R7, R8, 0x1, 0x1f ;  /* 0x08201f0008077f89 */ /* 0x0002a400000e0000 */
.L_x_54:
[----:B0-2---:R-:W-:Y:S02]  /*09c0*/  FADD.FTZ R13, R7, R8 ;  /* 0x00000008070d7221 */ /* 0x005fe40000010000 */
.L_x_50:
        /* <DEDUP_REMOVED lines=8> */
[----:B------:R-:W-:Y:S02]  /*0a50*/  @P0 MOV R4, c[0x0][0x168] ;  /* 0x00005a0000040a02 */ /* 0x000fe40000000f00 */
[----:B------:R-:W-:-:S05]  /*0a60*/  @P0 MOV R5, c[0x0][0x16c] ;  /* 0x00005b0000050a02 */ /* 0x000fca0000000f00 */
[----:B------:R2:W-:Y:S04]  /*0a70*/  @P0 STG.E.STRONG.SYS [R4.64], R11 ;  /* 0x0000000b04000986 */ /* 0x0005e8000c115906 */
[----:B------:R-:W3:Y:S01]  /*0a80*/  LDG.E R0, [R6.64] ;  /* 0x0000000606007981 */ /* 0x000ee2000c1e1900 */
[----:B------:R-:W-:Y:S02]  /*0a90*/  ULDC.S8 UR4, c[0x0][0xdd4] ;  /* 0x0003750000047ab9 */ /* 0x000fe40000000200 */
[----:B------:R-:W-:Y:S01]  /*0aa0*/  ISETP.NE.AND P0, PT, RZ, UR4, PT ;  /* 0x00000004ff007c0c */ /* 0x000fe2000bf05270 */
[----:B---3--:R-:W-:-:S05]  /*0ab0*/  FADD.FTZ R9, R13, R0 ;  /* 0x000000000d097221 */ /* 0x008fca0000010000 */
[----:B------:R2:W-:Y:S07]  /*0ac0*/  STG.E [R6.64], R9 ;  /* 0x0000000906007986 */ /* 0x0005ee000c101906 */
[----:B------:R-:W-:Y:S05]  /*0ad0*/  @!P0 EXIT ;  /* 0x000000000000894d */ /* 0x000fea0003800000 */
[----:B------:R-:W-:Y:S01]  /*0ae0*/  IADD3 R2, R2, c[0x0][0xdb0], RZ ;  /* 0x00036c0002027a10 */ /* 0x000fe20007ffe0ff */
[----:B--2---:R-:W-:-:S04]  /*0af0*/  IMAD.MOV.U32 R5, RZ, RZ, 0x4 ;  /* 0x00000004ff057424 */ /* 0x004fc800078e00ff */
[----:B------:R-:W-:-:S04]  /*0b00*/  IMAD R2, R2, c[0x0][0xdd8], R3 ;  /* 0x0003760002027a24 */ /* 0x000fc800078e0203 */
[----:B------:R-:W-:-:S05]  /*0b10*/  IMAD.WIDE R2, R2, R5, c[0x0][0xdc8] ;  /* 0x0003720002027625 */ /* 0x000fca00078e0205 */
[----:B------:R-:W-:Y:S01]  /*0b20*/  STG.E [R2.64], R13 ;  /* 0x0000000d02007986 */ /* 0x000fe2000c101906 */
[----:B------:R-:W-:Y:S05]  /*0b30*/  EXIT ;  /* 0x000000000000794d */ /* 0x000fea0003800000 */
.L_x_51:
[----:B------:R-:W-:Y:S01]  /*0b40*/  HFMA2.MMA R5, -RZ, RZ, 0, 9.5367431640625e-07 ;  /* 0x00000010ff057435 */ /* 0x000fe200000001ff */
[----:B------:R-:W-:Y:S01]  /*0b50*/  MOV R9, 0x1f ;  /* 0x0000001f00097802 */ /* 0x000fe20000000f00 */
[----:B------:R-:W-:Y:S01]  /*0b60*/  IMAD.MOV.U32 R10, RZ, RZ, -0x1 ;  /* 0xffffffffff0a7424 */ /* 0x000fe200078e00ff */
[----:B------:R-:W-:-:S03]  /*0b70*/  MOV R6, 0xb90 ;  /* 0x00000b9000067802 */ /* 0x000fc60000000f00 */
[----:B0-----:R-:W-:Y:S05]  /*0b80*/  CALL.REL.NOINC `($__internal_3_$__cuda_sm70_shflsync_down_p) ;  /* 0x000001a000007944 */ /* 0x001fea0003c00000 */
[----:B01----:R-:W-:Y:S05]  /*0b90*/  BRA `(.L_x_53) ;  /* 0xfffffd9000007947 */ /* 0x003fea000383ffff */
.L_x_52:
[----:B------:R-:W-:Y:S01]  /*0ba0*/  HFMA2.MMA R5, -RZ, RZ, 0, 4.76837158203125e-07 ;  /* 0x00000008ff057435 */ /* 0x000fe200000001ff */
[----:B------:R-:W-:Y:S01]  /*0bb0*/  MOV R9, 0x1f ;  /* 0x0000001f00097802 */ /* 0x000fe20000000f00 */
[----:B------:R-:W-:Y:S01]  /*0bc0*/  IMAD.MOV.U32 R10, RZ, RZ, -0x1 ;  /* 0xffffffffff0a7424 */ /* 0x000fe200078e00ff */
[----:B------:R-:W-:-:S03]  /*0bd0*/  MOV R6, 0xbf0 ;  /* 0x00000bf000067802 */ /* 0x000fc60000000f00 */
[----:B0-----:R-:W-:Y:S05]  /*0be0*/  CALL.REL.NOINC `($__internal_3_$__cuda_sm70_shflsync_down_p) ;  /* 0x0000014000007944 */ /* 0x001fea0003c00000 */
[----:B01----:R-:W-:Y:S01]  /*0bf0*/  FADD.FTZ R8, R8, R5 ;  /* 0x0000000508087221 */ /* 0x003fe20000010000 */
[----:B------:R-:W-:Y:S01]  /*0c00*/  HFMA2.MMA R5, -RZ, RZ, 0, 2.384185791015625e-07 ;  /* 0x00000004ff057435 */ /* 0x000fe200000001ff */
[----:B------:R-:W-:Y:S01]  /*0c10*/  MOV R9, 0x1f ;  /* 0x0000001f00097802 */ /* 0x000fe20000000f00 */
[----:B------:R-:W-:Y:S01]  /*0c20*/  IMAD.MOV.U32 R10, RZ, RZ, -0x1 ;  /* 0xffffffffff0a7424 */ /* 0x000fe200078e00ff */
[----:B------:R-:W-:-:S03]  /*0c30*/  MOV R6, 0xc50 ;  /* 0x00000c5000067802 */ /* 0x000fc60000000f00 */
[----:B------:R-:W-:Y:S05]  /*0c40*/  CALL.REL.NOINC `($__internal_3_$__cuda_sm70_shflsync_down_p) ;  /* 0x000000e000007944 */ /* 0x000fea0003c00000 */
[----:B01----:R-:W-:Y:S01]  /*0c50*/  FADD.FTZ R8, R8, R5 ;  /* 0x0000000508087221 */ /* 0x003fe20000010000 */
[----:B------:R-:W-:Y:S01]  /*0c60*/  HFMA2.MMA R5, -RZ, RZ, 0, 1.1920928955078125e-07 ;  /* 0x00000002ff057435 */ /* 0x000fe200000001ff */
[----:B------:R-:W-:Y:S01]  /*0c70*/  MOV R9, 0x1f ;  /* 0x0000001f00097802 */ /* 0x000fe20000000f00 */
[----:B------:R-:W-:Y:S01]  /*0c80*/  IMAD.MOV.U32 R10, RZ, RZ, -0x1 ;  /* 0xffffffffff0a7424 */ /* 0x000fe200078e00ff */
[----:B------:R-:W-:-:S03]  /*0c90*/  MOV R6, 0xcb0 ;  /* 0x00000cb000067802 */ /* 0x000fc60000000f00 */
[----:B------:R-:W-:Y:S05]  /*0ca0*/  CALL.REL.NOINC `($__internal_3_$__cuda_sm70_shflsync_down_p) ;  /* 0x0000008000007944 */ /* 0x000fea0003c00000 */
[----:B01----:R-:W-:Y:S01]  /*0cb0*/  FADD.FTZ R8, R8, R5 ;  /* 0x0000000508087221 */ /* 0x003fe20000010000 */
[----:B------:R-:W-:Y:S01]  /*0cc0*/  HFMA2.MMA R5, -RZ, RZ, 0, 5.9604644775390625e-08 ;  /* 0x00000001ff057435 */ /* 0x000fe200000001ff */
[----:B------:R-:W-:Y:S01]  /*0cd0*/  MOV R9, 0x1f ;  /* 0x0000001f00097802 */ /* 0x000fe20000000f00 */
[----:B------:R-:W-:Y:S01]  /*0ce0*/  IMAD.MOV.U32 R10, RZ, RZ, -0x1 ;  /* 0xffffffffff0a7424 */ /* 0x000fe200078e00ff */
[----:B------:R-:W-:-:S03]  /*0cf0*/  MOV R6, 0xd10 ;  /* 0x00000d1000067802 */ /* 0x000fc60000000f00 */
[----:B------:R-:W-:Y:S05]  /*0d00*/  CALL.REL.NOINC `($__internal_3_$__cuda_sm70_shflsync_down_p) ;  /* 0x0000002000007944 */ /* 0x000fea0003c00000 */
[----:B-1----:R-:W-:Y:S01]  /*0d10*/  MOV R7, R5 ;  /* 0x0000000500077202 */ /* 0x002fe20000000f00 */
[----:B0-----:R-:W-:Y:S05]  /*0d20*/  BRA `(.L_x_54) ;  /* 0xfffffc9000007947 */ /* 0x001fea000383ffff */
        .weak           $__internal_3_$__cuda_sm70_shflsync_down_p
        .type           $__internal_3_$__cuda_sm70_shflsync_down_p,@function
        .size           $__internal_3_$__cuda_sm70_shflsync_down_p,(.L_x_78 - $__internal_3_$__cuda_sm70_shflsync_down_p)
$__internal_3_$__cuda_sm70_shflsync_down_p:
[----:B------:R-:W-:Y:S01]  /*0d30*/  HFMA2.MMA R7, -RZ, RZ, 0, 0 ;  /* 0x00000000ff077435 */ /* 0x000fe200000001ff */
[----:B------:R-:W-:Y:S04]  /*0d40*/  WARPSYNC R10 ;  /* 0x0000000a00007348 */ /* 0x000fe80003800000 */
[----:B------:R0:W1:Y:S01]  /*0d50*/  SHFL.DOWN PT, R5, R8, R5, R9 ;  /* 0x0800000508057389 */ /* 0x00006200000e0009 */
[----:B------:R-:W-:Y:S05]  /*0d60*/  RET.REL.NODEC R6 `(_Z25multi_tensor_apply_kernelI18TensorListMetadataILi2EE18L2NormScaleFunctorIffEJPfS4_fbiEEvlPViT_T0_DpT1_) ;  /* 0xfffff29006007950 */ /* 0x000fea0003c3ffff */
.L_x_55:
        /* <DEDUP_REMOVED lines=9> */
.L_x_78:


//--------------------- .text._Z10cleanup_v3PfS_S_S_bi --------------------------
	.section	.text._Z10cleanup_v3PfS_S_S_bi,"ax",@progbits
	.sectioninfo	@"SHI_REGISTERS=15"
	.align	128
        .global         _Z10cleanup_v3PfS_S_S_bi
        .type           _Z10cleanup_v3PfS_S_S_bi,@function
        .size           _Z10cleanup_v3PfS_S_S_bi,(.L_x_79 - _Z10cleanup_v3PfS_S_S_bi)
        .other          _Z10cleanup_v3PfS_S_S_bi,@"STO_CUDA_ENTRY STV_DEFAULT"
_Z10cleanup_v3PfS_S_S_bi:
.text._Z10cleanup_v3PfS_S_S_bi:
[----:B------:R-:W-:Y:S02]  /*0000*/  IMAD.MOV.U32 R1, RZ, RZ, c[0x0][0x28] ;  /* 0x00000a00ff017624 */ /* 0x000fe400078e00ff */
[----:B------:R-:W0:Y:S01]  /*0010*/  S2R R0, SR_CTAID.X ;  /* 0x0000000000007919 */ /* 0x000e220000002500 */
[----:B------:R-:W-:Y:S01]  /*0020*/  ULDC.64 UR6, c[0x0][0x118] ;  /* 0x0000460000067ab9 */ /* 0x000fe20000000a00 */
[----:B0-----:R-:W-:-:S13]  /*0030*/  ISETP.NE.AND P0, PT, R0, RZ, PT ;  /* 0x000000ff0000720c */ /* 0x001fda0003f05270 */
[----:B------:R-:W-:Y:S05]  /*0040*/  @P0 BRA `(.L_x_56) ;  /* 0x0000033000000947 */ /* 0x000fea0003800000 */
[----:B------:R-:W0:Y:S01]  /*0050*/  S2R R2, SR_TID.X ;  /* 0x0000000000027919 */ /* 0x000e220000002100 */
[----:B------:R-:W-:Y:S01]  /*0060*/  HFMA2.MMA R3, -RZ, RZ, 0, 0 ;  /* 0x00000000ff037435 */ /* 0x000fe200000001ff */
[----:B0-----:R-:W-:-:S13]  /*0070*/  ISETP.GT.U32.AND P0, PT, R2, 0x13f, PT ;  /* 0x0000013f0200780c */ /* 0x001fda0003f04070 */
[----:B------:R-:W-:-:S04]  /*0080*/  @!P0 IMAD.MOV.U32 R5, RZ, RZ, 0x4 ;  /* 0x00000004ff058424 */ /* 0x000fc800078e00ff */
[----:B------:R-:W-:-:S05]  /*0090*/  @!P0 IMAD.WIDE.U32 R4, R2, R5, c[0x0][0x160] ;  /* 0x0000580002048625 */ /* 0x000fca00078e0005 */
[----:B------:R-:W2:Y:S01]  /*00a0*/  @!P0 LDG.E R3, [R4.64] ;  /* 0x0000000604038981 */ /* 0x000ea2000c1e1900 */
[----:B------:R-:W-:-:S03]  /*00b0*/  IMAD.MOV.U32 R7, RZ, RZ, c[0x0][0x0] ;  /* 0x00000000ff077624 */ /* 0x000fc600078e00ff */
[----:B------:R-:W0:Y:S01]  /*00c0*/  S2R R9, SR_TID.Y ;  /* 0x0000000000097919 */ /* 0x000e220000002200 */
[----:B------:R-:W-:-:S05]  /*00d0*/  IMAD R7, R7, c[0x0][0x4], RZ ;  /* 0x0000010007077a24 */ /* 0x000fca00078e02ff */
[C---:B------:R-:W-:Y:S02]  /*00e0*/  ISETP.GE.AND P0, PT, R7.reuse, 0x40, PT ;  /* 0x000000400700780c */ /* 0x040fe40003f06270 */
[----:B------:R-:W-:Y:S01]  /*00f0*/  ISETP.GE.AND P2, PT, R7, 0x80, PT ;  /* 0x000000800700780c */ /* 0x000fe20003f46270 */
[----:B0-----:R-:W-:-:S05]  /*0100*/  IMAD R6, R9, c[0x0][0x0], R2 ;  /* 0x0000000009067a24 */ /* 0x001fca00078e0202 */
[----:B------:R-:W-:-:S05]  /*0110*/  ISETP.GT.AND P1, PT, R6, 0x1f, PT ;  /* 0x0000001f0600780c */ /* 0x000fca0003f24270 */
[----:B--2---:R0:W-:Y:S04]  /*0120*/  @P0 STS [R6.X4], R3 ;  /* 0x0000000306000388 */ /* 0x0041e80000004800 */
[----:B------:R-:W-:Y:S06]  /*0130*/  @P0 BAR.SYNC.DEFER_BLOCKING 0x0 ;  /* 0x0000000000000b1d */ /* 0x000fec0000010000 */
[----:B------:R-:W-:Y:S05]  /*0140*/  @!P2 BRA `(.L_x_57) ;  /* 0x000000c00000a947 */ /* 0x000fea0003800000 */
[----:B0-----:R-:W-:Y:S02]  /*0150*/  IMAD.SHL.U32 R4, R6, 0x4, RZ ;  /* 0x0000000406047824 */ /* 0x001fe400078e00ff */
.L_x_58:
[----:B------:R-:W-:-:S04]  /*0160*/  SHF.R.S32.HI R9, RZ, 0x1, R7 ;  /* 0x00000001ff097819 */ /* 0x000fc80000011407 */
[----:B------:R-:W-:-:S13]  /*0170*/  ISETP.GE.AND P2, PT, R6, R9, PT ;  /* 0x000000090600720c */ /* 0x000fda0003f46270 */
[----:B------:R-:W-:Y:S01]  /*0180*/  @!P2 LEA R8, R9, R4, 0x2 ;  /* 0x000000040908a211 */ /* 0x000fe200078e10ff */
[----:B------:R-:W-:Y:S05]  /*0190*/  @!P2 LDS R5, [R6.X4] ;  /* 0x000000000605a984 */ /* 0x000fea0000004800 */
[----:B------:R-:W0:Y:S02]  /*01a0*/  @!P2 LDS R8, [R8] ;  /* 0x000000000808a984 */ /* 0x000e240000000800 */
[----:B0-----:R-:W-:-:S05]  /*01b0*/  @!P2 FADD.FTZ R5, R5, R8 ;  /* 0x000000080505a221 */ /* 0x001fca0000010000 */
[----:B------:R0:W-:Y:S04]  /*01c0*/  @!P2 STS [R6.X4], R5 ;  /* 0x000000050600a388 */ /* 0x0001e80000004800 */
[----:B------:R-:W-:Y:S01]  /*01d0*/  BAR.SYNC.DEFER_BLOCKING 0x0 ;  /* 0x0000000000007b1d */ /* 0x000fe20000010000 */
[----:B------:R-:W-:Y:S01]  /*01e0*/  ISETP.GT.AND P2, PT, R7, 0xff, PT ;  /* 0x000000ff0700780c */ /* 0x000fe20003f44270 */
[----:B------:R-:W-:-:S12]  /*01f0*/  IMAD.MOV.U32 R7, RZ, RZ, R9 ;  /* 0x000000ffff077224 */ /* 0x000fd800078e0009 */
[----:B0-----:R-:W-:Y:S05]  /*0200*/  @P2 BRA `(.L_x_58) ;  /* 0xffffff5000002947 */ /* 0x001fea000383ffff */
.L_x_57:
[----:B0-----:R-:W-:Y:S05]  /*0210*/  @P1 BRA `(.L_x_59) ;  /* 0x000000f000001947 */ /* 0x001fea0003800000 */
[----:B------:R-:W-:Y:S04]  /*0220*/  @P0 LDS R4, [R6.X4] ;  /* 0x0000000006040984 */ /* 0x000fe80000004800 */
[----:B------:R-:W0:Y:S02]  /*0230*/  @P0 LDS R5, [R6.X4+0x80] ;  /* 0x0000800006050984 */ /* 0x000e240000004800 */
[----:B0-----:R-:W-:Y:S01]  /*0240*/  @P0 FADD.FTZ R3, R4, R5 ;  /* 0x0000000504030221 */ /* 0x001fe20000010000 */
[----:B------:R-:W-:Y:S05]  /*0250*/  BRA.DIV ~URZ, `(.L_x_60) ;  /* 0x000005627f007947 */ /* 0x000fea000b800000 */
[----:B------:R0:W1:Y:S02]  /*0260*/  SHFL.DOWN PT, R4, R3, 0x10, 0x1f ;  /* 0x0a001f0003047f89 */ /* 0x00006400000e0000 */
.L_x_70:
[----:B-1----:R-:W-:Y:S01]  /*0270*/  FADD.FTZ R12, R4, R3 ;  /* 0x00000003040c7221 */ /* 0x002fe20000010000 */
[----:B------:R-:W-:Y:S05]  /*0280*/  BRA.DIV ~URZ, `(.L_x_61) ;  /* 0x000005a27f007947 */ /* 0x000fea000b800000 */
[----:B0-----:R-:W0:Y:S02]  /*0290*/  SHFL.DOWN PT, R3, R12, 0x8, 0x1f ;  /* 0x09001f000c037f89 */ /* 0x001e2400000e0000 */
[----:B0-----:R-:W-:-:S05]  /*02a0*/  FADD.FTZ R3, R12, R3 ;  /* 0x000000030c037221 */ /* 0x001fca0000010000 */
[----:B------:R-:W0:Y:S02]  /*02b0*/  SHFL.DOWN PT, R4, R3, 0x4, 0x1f ;  /* 0x08801f0003047f89 */ /* 0x000e2400000e0000 */
[----:B0-----:R-:W-:-:S05]  /*02c0*/  FADD.FTZ R4, R3, R4 ;  /* 0x0000000403047221 */ /* 0x001fca0000010000 */
[----:B------:R-:W0:Y:S02]  /*02d0*/  SHFL.DOWN PT, R5, R4, 0x2, 0x1f ;  /* 0x08401f0004057f89 */ /* 0x000e2400000e0000 */
[----:B0-----:R-:W-:-:S05]  /*02e0*/  FADD.FTZ R6, R4, R5 ;  /* 0x0000000504067221 */ /* 0x001fca0000010000 */
[----:B------:R0:W1:Y:S02]  /*02f0*/  SHFL.DOWN PT, R5, R6, 0x1, 0x1f ;  /* 0x08201f0006057f89 */ /* 0x00006400000e0000 */
.L_x_71:
[----:B-1----:R-:W-:Y:S02]  /*0300*/  FADD.FTZ R5, R5, R6 ;  /* 0x0000000605057221 */ /* 0x002fe40000010000 */
.L_x_59:
[----:B------:R-:W-:Y:S01]  /*0310*/  ISETP.NE.AND P0, PT, R2, RZ, PT ;  /* 0x000000ff0200720c */ /* 0x000fe20003f05270 */
[----:B------:R-:W-:Y:S01]  /*0320*/  WARPSYNC 0xffffffff ;  /* 0xffffffff00007948 */ /* 0x000fe20003800000 */
[----:B------:R-:W-:Y:S11]  /*0330*/  BAR.SYNC.DEFER_BLOCKING 0x0 ;  /* 0x0000000000007b1d */ /* 0x000ff60000010000 */
[----:B------:R-:W1:Y:S01]  /*0340*/  @!P0 MUFU.SQRT R5, R5 ;  /* 0x0000000500058308 */ /* 0x000e620000002000 */
[----:B------:R-:W-:Y:S01]  /*0350*/  @!P0 IMAD.MOV.U32 R2, RZ, RZ, c[0x0][0x170] ;  /* 0x00005c00ff028624 */ /* 0x000fe200078e00ff */
[----:B------:R-:W-:-:S05]  /*0360*/  @!P0 MOV R3, c[0x0][0x174] ;  /* 0x00005d0000038a02 */ /* 0x000fca0000000f00 */
[----:B-1----:R1:W-:Y:S02]  /*0370*/  @!P0 STG.E [R2.64], R5 ;  /* 0x0000000502008986 */ /* 0x0023e4000c101906 */
.L_x_56:
[----:B------:R-:W-:Y:S02]  /*0380*/  ULDC.S8 UR4, c[0x0][0x180] ;  /* 0x0000600000047ab9 */ /* 0x000fe40000000200 */
[----:B------:R-:W-:-:S13]  /*0390*/  ISETP.NE.AND P0, PT, RZ, UR4, PT ;  /* 0x00000004ff007c0c */ /* 0x000fda000bf05270 */
[----:B------:R-:W-:Y:S05]  /*03a0*/  @!P0 EXIT ;  /* 0x000000000000894d */ /* 0x000fea0003800000 */
[----:B-1----:R-:W1:Y:S01]  /*03b0*/  S2R R2, SR_TID.X ;  /* 0x0000000000027919 */ /* 0x002e620000002100 */
[----:B------:R-:W-:Y:S01]  /*03c0*/  IMAD.MOV.U32 R7, RZ, RZ, c[0x0][0x0] ;  /* 0x00000000ff077624 */ /* 0x000fe200078e00ff */
[----:B------:R-:W-:Y:S02]  /*03d0*/  BSSY B0, `(.L_x_62) ;  /* 0x0000014000007945 */ /* 0x000fe40003800000 */
[----:B------:R-:W2:Y:S01]  /*03e0*/  S2R R3, SR_TID.Y ;  /* 0x0000000000037919 */ /* 0x000ea20000002200 */
[----:B------:R-:W-:-:S05]  /*03f0*/  IMAD R7, R7, c[0x0][0x4], RZ ;  /* 0x0000010007077a24 */ /* 0x000fca00078e02ff */
[----:B------:R-:W-:Y:S02]  /*0400*/  ISETP.GE.AND P0, PT, R7, 0x40, PT ;  /* 0x000000400700780c */ /* 0x000fe40003f06270 */
[----:B-1----:R-:W-:Y:S01]  /*0410*/  ISETP.GE.AND P1, PT, R2, c[0x0][0x184], PT ;  /* 0x0000610002007a0c */ /* 0x002fe20003f26270 */
[----:B--2---:R-:W-:-:S12]  /*0420*/  IMAD R9, R3, c[0x0][0x0], R2 ;  /* 0x0000000003097a24 */ /* 0x004fd800078e0202 */
[----:B------:R-:W-:Y:S01]  /*0430*/  @P1 IMAD.MOV.U32 R3, RZ, RZ, RZ ;  /* 0x000000ffff031224 */ /* 0x000fe200078e00ff */
[----:B------:R-:W-:Y:S05]  /*0440*/  @P1 BRA `(.L_x_63) ;  /* 0x000000c000001947 */ /* 0x000fea0003800000 */
[----:B------:R-:W-:Y:S01]  /*0450*/  HFMA2.MMA R3, -RZ, RZ, 0, 0 ;  /* 0x00000000ff037435 */ /* 0x000fe200000001ff */
[----:B0-----:R-:W-:Y:S02]  /*0460*/  IMAD.MOV.U32 R6, RZ, RZ, R2 ;  /* 0x000000ffff067224 */ /* 0x001fe400078e0002 */
.L_x_64:
[----:B------:R-:W-:-:S05]  /*0470*/  IMAD R5, R0, c[0x0][0x184], RZ ;  /* 0x0000610000057a24 */ /* 0x000fca00078e02ff */
[----:B------:R-:W-:-:S04]  /*0480*/  IADD3 R5, P1, R5, R6, RZ ;  /* 0x0000000605057210 */ /* 0x000fc80007f3e0ff */
[----:B------:R-:W-:Y:S02]  /*0490*/  LEA.HI.X.SX32 R8, R6, RZ, 0x1, P1 ;  /* 0x000000ff06087211 */ /* 0x000fe400008f0eff */
[----:B------:R-:W-:-:S04]  /*04a0*/  LEA R4, P1, R5, c[0x0][0x168], 0x2 ;  /* 0x00005a0005047a11 */ /* 0x000fc800078210ff */
[----:B------:R-:W-:-:S05]  /*04b0*/  LEA.HI.X R5, R5, c[0x0][0x16c], R8, 0x2, P1 ;  /* 0x00005b0005057a11 */ /* 0x000fca00008f1408 */
[----:B------:R-:W2:Y:S01]  /*04c0*/  LDG.E R4, [R4.64] ;  /* 0x0000000604047981 */ /* 0x000ea2000c1e1900 */
[----:B------:R-:W-:-:S04]  /*04d0*/  IADD3 R6, R6, c[0x0][0x0], RZ ;  /* 0x0000000006067a10 */ /* 0x000fc80007ffe0ff */
[----:B------:R-:W-:Y:S01]  /*04e0*/  ISETP.GE.AND P1, PT, R6, c[0x0][0x184], PT ;  /* 0x0000610006007a0c */ /* 0x000fe20003f26270 */
[----:B--2---:R-:W-:-:S12]  /*04f0*/  FADD.FTZ R3, R4, R3 ;  /* 0x0000000304037221 */ /* 0x004fd80000010000 */
[----:B------:R-:W-:Y:S05]  /*0500*/  @!P1 BRA `(.L_x_64) ;  /* 0xffffff6000009947 */ /* 0x000fea000383ffff */
.L_x_63:
[----:B------:R-:W-:Y:S05]  /*0510*/  BSYNC B0 ;  /* 0x0000000000007941 */ /* 0x000fea0003800000 */
.L_x_62:
[----:B------:R-:W-:Y:S01]  /*0520*/  ISETP.GE.AND P2, PT, R7, 0x80, PT ;  /* 0x000000800700780c */ /* 0x000fe20003f46270 */
[----:B------:R1:W-:Y:S04]  /*0530*/  @P0 STS [R9.X4], R3 ;  /* 0x0000000309000388 */ /* 0x0003e80000004800 */
[----:B------:R-:W-:Y:S01]  /*0540*/  @P0 BAR.SYNC.DEFER_BLOCKING 0x0 ;  /* 0x0000000000000b1d */ /* 0x000fe20000010000 */
[----:B------:R-:W-:-:S07]  /*0550*/  ISETP.GT.AND P1, PT, R9, 0x1f, PT ;  /* 0x0000001f0900780c */ /* 0x000fce0003f24270 */
[----:B------:R-:W-:Y:S06]  /*0560*/  @!P2 BRA `(.L_x_65) ;  /* 0x000000c00000a947 */ /* 0x000fec0003800000 */
[----:B-1----:R-:W-:Y:S02]  /*0570*/  SHF.L.U32 R11, R9, 0x2, RZ ;  /* 0x00000002090b7819 */ /* 0x002fe400000006ff */
.L_x_66:
[----:B0-----:R-:W-:-:S04]  /*0580*/  SHF.R.S32.HI R6, RZ, 0x1, R7 ;  /* 0x00000001ff067819 */ /* 0x001fc80000011407 */
[----:B------:R-:W-:-:S13]  /*0590*/  ISETP.GE.AND P2, PT, R9, R6, PT ;  /* 0x000000060900720c */ /* 0x000fda0003f46270 */
[----:B------:R-:W-:Y:S01]  /*05a0*/  @!P2 IMAD R5, R6, 0x4, R11 ;  /* 0x000000040605a824 */ /* 0x000fe200078e020b */
[----:B------:R-:W-:Y:S05]  /*05b0*/  @!P2 LDS R4, [R9.X4] ;  /* 0x000000000904a984 */ /* 0x000fea0000004800 */
[----:B------:R-:W0:Y:S02]  /*05c0*/  @!P2 LDS R5, [R5] ;  /* 0x000000000505a984 */ /* 0x000e240000000800 */
[----:B0-----:R-:W-:-:S05]  /*05d0*/  @!P2 FADD.FTZ R4, R4, R5 ;  /* 0x000000050404a221 */ /* 0x001fca0000010000 */
[----:B------:R0:W-:Y:S04]  /*05e0*/  @!P2 STS [R9.X4], R4 ;  /* 0x000000040900a388 */ /* 0x0001e80000004800 */
[----:B------:R-:W-:Y:S01]  /*05f0*/  BAR.SYNC.DEFER_BLOCKING 0x0 ;  /* 0x0000000000007b1d */ /* 0x000fe20000010000 */
[----:B------:R-:W-:Y:S02]  /*0600*/  ISETP.GT.AND P2, PT, R7, 0xff, PT ;  /* 0x000000ff0700780c */ /* 0x000fe40003f44270 */
[----:B------:R-:W-:-:S11]  /*0610*/  MOV R7, R6 ;  /* 0x0000000600077202 */ /* 0x000fd60000000f00 */
[----:B0-----:R-:W-:Y:S05]  /*0620*/  @P2 BRA `(.L_x_66) ;  /* 0xffffff5000002947 */ /* 0x001fea000383ffff */
.L_x_65:
[----:B-1----:R-:W-:Y:S05]  /*0630*/  @P1 BRA `(.L_x_67) ;  /* 0x000000f000001947 */ /* 0x002fea0003800000 */
[----:B------:R-:W-:Y:S04]  /*0640*/  @P0 LDS R4, [R9.X4] ;  /* 0x0000000009040984 */ /* 0x000fe80000004800 */
[----:B------:R-:W1:Y:S02]  /*0650*/  @P0 LDS R5, [R9.X4+0x80] ;  /* 0x0000800009050984 */ /* 0x000e640000004800 */
[----:B-1----:R-:W-:Y:S01]  /*0660*/  @P0 FADD.FTZ R3, R4, R5 ;  /* 0x0000000504030221 */ /* 0x002fe20000010000 */
[----:B------:R-:W-:Y:S05]  /*0670*/  BRA.DIV ~URZ, `(.L_x_68) ;  /* 0x000003627f007947 */ /* 0x000fea000b800000 */
[----:B------:R1:W2:Y:S02]  /*0680*/  SHFL.DOWN PT, R4, R3, 0x10, 0x1f ;  /* 0x0a001f0003047f89 */ /* 0x0002a400000e0000 */
.L_x_72:
[----:B--2---:R-:W-:Y:S01]  /*0690*/  FADD.FTZ R12, R4, R3 ;  /* 0x00000003040c7221 */ /* 0x004fe20000010000 */
[----:B------:R-:W-:Y:S05]  /*06a0*/  BRA.DIV ~URZ, `(.L_x_69) ;  /* 0x000003a27f007947 */ /* 0x000fea000b800000 */
[----:B-1----:R-:W1:Y:S02]  /*06b0*/  SHFL.DOWN PT, R3, R12, 0x8, 0x1f ;  /* 0x09001f000c037f89 */ /* 0x002e6400000e0000 */
[----:B-1----:R-:W-:-:S05]  /*06c0*/  FADD.FTZ R3, R12, R3 ;  /* 0x000000030c037221 */ /* 0x002fca0000010000 */
[----:B------:R-:W1:Y:S02]  /*06d0*/  SHFL.DOWN PT, R4, R3, 0x4, 0x1f ;  /* 0x08801f0003047f89 */ /* 0x000e6400000e0000 */
[----:B-1----:R-:W-:-:S05]  /*06e0*/  FADD.FTZ R4, R3, R4 ;  /* 0x0000000403047221 */ /* 0x002fca0000010000 */
[----:B------:R-:W1:Y:S02]  /*06f0*/  SHFL.DOWN PT, R5, R4, 0x2, 0x1f ;  /* 0x08401f0004057f89 */ /* 0x000e6400000e0000 */
[----:B01----:R-:W-:-:S05]  /*0700*/  FADD.FTZ R6, R4, R5 ;  /* 0x0000000504067221 */ /* 0x003fca0000010000 */
[----:B------:R0:W1:Y:S02]  /*0710*/  SHFL.DOWN PT, R5, R6, 0x1, 0x1f ;  /* 0x08201f0006057f89 */ /* 0x00006400000e0000 */
.L_x_73:
[----:B-1----:R-:W-:Y:S02]  /*0720*/  FADD.FTZ R5, R5, R6 ;  /* 0x0000000605057221 */ /* 0x002fe40000010000 */
.L_x_67:
[----:B------:R-:W-:Y:S01]  /*0730*/  WARPSYNC 0xffffffff ;  /* 0xffffffff00007948 */ /* 0x000fe20003800000 */
[----:B------:R-:W-:Y:S01]  /*0740*/  BAR.SYNC.DEFER_BLOCKING 0x0 ;  /* 0x0000000000007b1d */ /* 0x000fe20000010000 */
[----:B------:R-:W-:-:S13]  /*0750*/  ISETP.NE.AND P0, PT, R2, RZ, PT ;  /* 0x000000ff0200720c */ /* 0x000fda0003f05270 */
[----:B------:R-:W-:Y:S05]  /*0760*/  @P0 EXIT ;  /* 0x000000000000094d */ /* 0x000fea0003800000 */
[----:B------:R-:W1:Y:S01]  /*0770*/  MUFU.SQRT R5, R5 ;  /* 0x0000000500057308 */ /* 0x000e620000002000 */
[----:B------:R-:W-:-:S04]  /*0780*/  IMAD.MOV.U32 R3, RZ, RZ, 0x4 ;  /* 0x00000004ff037424 */ /* 0x000fc800078e00ff */
[----:B------:R-:W-:-:S05]  /*0790*/  IMAD.WIDE.U32 R2, R0, R3, c[0x0][0x178] ;  /* 0x00005e0000027625 */ /* 0x000fca00078e0003 */
[----:B-1----:R-:W-:Y:S01]  /*07a0*/  STG.E [R2.64], R5 ;  /* 0x0000000502007986 */ /* 0x002fe2000c101906 */
[----:B------:R-:W-:Y:S05]  /*07b0*/  EXIT ;  /* 0x000000000000794d */ /* 0x000fea0003800000 */
.L_x_60:
[----:B------:R-:W-:Y:S01]  /*07c0*/  HFMA2.MMA R8, -RZ, RZ, 0, 9.5367431640625e-07 ;  /* 0x00000010ff087435 */ /* 0x000fe200000001ff */
[----:B------:R-:W-:Y:S01]  /*07d0*/  IMAD.MOV.U32 R7, RZ, RZ, 0x1f ;  /* 0x0000001fff077424 */ /* 0x000fe200078e00ff */
[----:B------:R-:W-:Y:S02]  /*07e0*/  MOV R10, 0xffffffff ;  /* 0xffffffff000a7802 */ /* 0x000fe40000000f00 */
[----:B------:R-:W-:Y:S02]  /*07f0*/  MOV R4, 0x810 ;  /* 0x0000081000047802 */ /* 0x000fe40000000f00 */
[----:B------:R-:W-:Y:S05]  /*0800*/  CALL.REL.NOINC `($__internal_4_$__cuda_sm70_shflsync_down_p) ;  /* 0x000003f000007944 */ /* 0x000fea0003c00000 */
[----:B-1----:R-:W-:Y:S01]  /*0810*/  IMAD.MOV.U32 R4, RZ, RZ, R7 ;  /* 0x000000ffff047224 */ /* 0x002fe200078e0007 */
[----:B0-----:R-:W-:Y:S05]  /*0820*/  BRA `(.L_x_70) ;  /* 0xfffffa4000007947 */ /* 0x001fea000383ffff */
.L_x_61:
[----:B------:R-:W-:Y:S01]  /*0830*/  HFMA2.MMA R7, -RZ, RZ, 0, 1.847743988037109375e-06 ;  /* 0x0000001fff077435 */ /* 0x000fe200000001ff */
[----:B0-----:R-:W-:Y:S01]  /*0840*/  MOV R3, R12 ;  /* 0x0000000c00037202 */ /* 0x001fe20000000f00 */
[----:B------:R-:W-:Y:S01]  /*0850*/  IMAD.MOV.U32 R8, RZ, RZ, 0x8 ;  /* 0x00000008ff087424 */ /* 0x000fe200078e00ff */
[----:B------:R-:W-:Y:S01]  /*0860*/  MOV R4, 0x890 ;  /* 0x0000089000047802 */ /* 0x000fe20000000f00 */
[----:B------:R-:W-:-:S02]  /*0870*/  IMAD.MOV.U32 R10, RZ, RZ, -0x1 ;  /* 0xffffffffff0a7424 */ /* 0x000fc400078e00ff */
[----:B------:R-:W-:Y:S05]  /*0880*/  CALL.REL.NOINC `($__internal_4_$__cuda_sm70_shflsync_down_p) ;  /* 0x0000037000007944 */ /* 0x000fea0003c00000 */
[----:B01----:R-:W-:Y:S01]  /*0890*/  FADD.FTZ R3, R12, R7 ;  /* 0x000000070c037221 */ /* 0x003fe20000010000 */
[----:B------:R-:W-:Y:S01]  /*08a0*/  MOV R8, 0x4 ;  /* 0x0000000400087802 */ /* 0x000fe20000000f00 */
[----:B------:R-:W-:Y:S01]  /*08b0*/  IMAD.MOV.U32 R7, RZ, RZ, 0x1f ;  /* 0x0000001fff077424 */ /* 0x000fe200078e00ff */
[----:B------:R-:W-:-:S02]  /*08c0*/  MOV R10, 0xffffffff ;  /* 0xffffffff000a7802 */ /* 0x000fc40000000f00 */
[----:B------:R-:W-:Y:S02]  /*08d0*/  MOV R4, 0x8f0 ;  /* 0x000008f000047802 */ /* 0x000fe40000000f00 */
[----:B------:R-:W-:Y:S05]  /*08e0*/  CALL.REL.NOINC `($__internal_4_$__cuda_sm70_shflsync_down_p) ;  /* 0x0000031000007944 */ /* 0x000fea0003c00000 */
[----:B01----:R-:W-:Y:S01]  /*08f0*/  FADD.FTZ R3, R3, R7 ;  /* 0x0000000703037221 */ /* 0x003fe20000010000 */
[----:B------:R-:W-:Y:S01]  /*0900*/  HFMA2.MMA R7, -RZ, RZ, 0, 1.847743988037109375e-06 ;  /* 0x0000001fff077435 */ /* 0x000fe200000001ff */
[----:B------:R-:W-:Y:S01]  /*0910*/  IMAD.MOV.U32 R8, RZ, RZ, 0x2 ;  /* 0x00000002ff087424 */ /* 0x000fe200078e00ff */
[----:B------:R-:W-:Y:S01]  /*0920*/  MOV R4, 0x950 ;  /* 0x0000095000047802 */ /* 0x000fe20000000f00 */
[----:B------:R-:W-:-:S03]  /*0930*/  IMAD.MOV.U32 R10, RZ, RZ, -0x1 ;  /* 0xffffffffff0a7424 */ /* 0x000fc600078e00ff */
[----:B------:R-:W-:Y:S05]  /*0940*/  CALL.REL.NOINC `($__internal_4_$__cuda_sm70_shflsync_down_p) ;  /* 0x000002b000007944 */ /* 0x000fea0003c00000 */
[----:B-1----:R-:W-:Y:S01]  /*0950*/  FADD.FTZ R6, R3, R7 ;  /* 0x0000000703067221 */ /* 0x002fe20000010000 */
[----:B0-----:R-:W-:Y:S01]  /*0960*/  MOV R8, 0x1 ;  /* 0x0000000100087802 */ /* 0x001fe20000000f00 */
[----:B------:R-:W-:Y:S01]  /*0970*/  IMAD.MOV.U32 R7, RZ, RZ, 0x1f ;  /* 0x0000001fff077424 */ /* 0x000fe200078e00ff */
[----:B------:R-:W-:Y:S01]  /*0980*/  MOV R10, 0xffffffff ;  /* 0xffffffff000a7802 */ /* 0x000fe20000000f00 */
[----:B------:R-:W-:Y:S01]  /*0990*/  IMAD.MOV.U32 R3, RZ, RZ, R6 ;  /* 0x000000ffff037224 */ /* 0x000fe200078e0006 */
[----:B------:R-:W-:Y:S02]  /*09a0*/  MOV R4, 0x9c0 ;  /* 0x000009c000047802 */ /* 0x000fe40000000f00 */
[----:B------:R-:W-:Y:S05]  /*09b0*/  CALL.REL.NOINC `($__internal_4_$__cuda_sm70_shflsync_down_p) ;  /* 0x0000024000007944 */ /* 0x000fea0003c00000 */
[----:B-1----:R-:W-:Y:S01]  /*09c0*/  MOV R5, R7 ;  /* 0x0000000700057202 */ /* 0x002fe20000000f00 */
[----:B0-----:R-:W-:Y:S05]  /*09d0*/  BRA `(.L_x_71) ;  /* 0xfffff92000007947 */ /* 0x001fea000383ffff */
.L_x_68:
[----:B------:R-:W-:Y:S01]  /*09e0*/  HFMA2.MMA R7, -RZ, RZ, 0, 1.847743988037109375e-06 ;  /* 0x0000001fff077435 */ /* 0x000fe200000001ff */
[----:B------:R-:W-:Y:S01]  /*09f0*/  IMAD.MOV.U32 R8, RZ, RZ, 0x10 ;  /* 0x00000010ff087424 */ /* 0x000fe200078e00ff */
[----:B------:R-:W-:Y:S01]  /*0a00*/  MOV R4, 0xa30 ;  /* 0x00000a3000047802 */ /* 0x000fe20000000f00 */
[----:B------:R-:W-:-:S03]  /*0a10*/  IMAD.MOV.U32 R10, RZ, RZ, -0x1 ;  /* 0xffffffffff0a7424 */ /* 0x000fc600078e00ff */
[----:B0-----:R-:W-:Y:S05]  /*0a20*/  CALL.REL.NOINC `($__internal_4_$__cuda_sm70_shflsync_down_p) ;  /* 0x000001d000007944 */ /* 0x001fea0003c00000 */
[----:B-1----:R-:W-:Y:S01]  /*0a30*/  MOV R4, R7 ;  /* 0x0000000700047202 */ /* 0x002fe20000000f00 */
[----:B0-----:R-:W-:Y:S05]  /*0a40*/  BRA `(.L_x_72) ;  /* 0xfffffc4000007947 */ /* 0x001fea000383ffff */
.L_x_69:
[----:B------:R-:W-:Y:S01]  /*0a50*/  HFMA2.MMA R8, -RZ, RZ, 0, 4.76837158203125e-07 ;  /* 0x00000008ff087435 */ /* 0x000fe200000001ff */
[----:B-1----:R-:W-:Y:S01]  /*0a60*/  IMAD.MOV.U32 R3, RZ, RZ, R12 ;  /* 0x000000ffff037224 */ /* 0x002fe200078e000c */
[----:B------:R-:W-:Y:S01]  /*0a70*/  MOV R10, 0xffffffff ;  /* 0xffffffff000a7802 */ /* 0x000fe20000000f00 */
[----:B------:R-:W-:Y:S01]  /*0a80*/  IMAD.MOV.U32 R7, RZ, RZ, 0x1f ;  /* 0x0000001fff077424 */ /* 0x000fe200078e00ff */
[----:B------:R-:W-:-:S02]  /*0a90*/  MOV R4, 0xab0 ;  /* 0x00000ab000047802 */ /* 0x000fc40000000f00 */
[----:B0-----:R-:W-:Y:S05]  /*0aa0*/  CALL.REL.NOINC `($__internal_4_$__cuda_sm70_shflsync_down_p) ;  /* 0x0000015000007944 */ /* 0x001fea0003c00000 */
[----:B01----:R-:W-:Y:S01]  /*0ab0*/  FADD.FTZ R3, R12, R7 ;  /* 0x000000070c037221 */ /* 0x003fe20000010000 */
[----:B------:R-:W-:Y:S01]  /*0ac0*/  HFMA2.MMA R7, -RZ, RZ, 0, 1.847743988037109375e-06 ;  /* 0x0000001fff077435 */ /* 0x000fe200000001ff */
[----:B------:R-:W-:Y:S01]  /*0ad0*/  IMAD.MOV.U32 R8, RZ, RZ, 0x4 ;  /* 0x00000004ff087424 */ /* 0x000fe200078e00ff */
[----:B------:R-:W-:Y:S01]  /*0ae0*/  MOV R4, 0xb10 ;  /* 0x00000b1000047802 */ /* 0x000fe20000000f00 */
[----:B------:R-:W-:-:S03]  /*0af0*/  IMAD.MOV.U32 R10, RZ, RZ, -0x1 ;  /* 0xffffffffff0a7424 */ /* 0x000fc600078e00ff */
[----:B------:R-:W-:Y:S05]  /*0b00*/  CALL.REL.NOINC `($__internal_4_$__cuda_sm70_shflsync_down_p) ;  /* 0x000000f000007944 */ /* 0x000fea0003c00000 */
[----:B01----:R-:W-:Y:S01]  /*0b10*/  FADD.FTZ R3, R3, R7 ;  /* 0x0000000703037221 */ /* 0x003fe20000010000 */
[----:B------:R-:W-:Y:S01]  /*0b20*/  MOV R8, 0x2 ;  /* 0x0000000200087802 */ /* 0x000fe20000000f00 */
[----:B------:R-:W-:Y:S01]  /*0b30*/  IMAD.MOV.U32 R7, RZ, RZ, 0x1f ;  /* 0x0000001fff077424 */ /* 0x000fe200078e00ff */
[----:B------:R-:W-:-:S02]  /*0b40*/  MOV R10, 0xffffffff ;  /* 0xffffffff000a7802 */ /* 0x000fc40000000f00 */
[----:B------:R-:W-:Y:S02]  /*0b50*/  MOV R4, 0xb70 ;  /* 0x00000b7000047802 */ /* 0x000fe40000000f00 */
[----:B------:R-:W-:Y:S05]  /*0b60*/  CALL.REL.NOINC `($__internal_4_$__cuda_sm70_shflsync_down_p) ;  /* 0x0000009000007944 */ /* 0x000fea0003c00000 */
[----:B-1----:R-:W-:Y:S01]  /*0b70*/  FADD.FTZ R6, R3, R7 ;  /* 0x0000000703067221 */ /* 0x002fe20000010000 */
[----:B------:R-:W-:Y:S01]  /*0b80*/  HFMA2.MMA R7, -RZ, RZ, 0, 1.847743988037109375e-06 ;  /* 0x0000001fff077435 */ /* 0x000fe200000001ff */
[----:B0-----:R-:W-:Y:S01]  /*0b90*/  IMAD.MOV.U32 R8, RZ, RZ, 0x1 ;  /* 0x00000001ff087424 */ /* 0x001fe200078e00ff */
[----:B------:R-:W-:Y:S01]  /*0ba0*/  MOV R4, 0xbe0 ;  /* 0x00000be000047802 */ /* 0x000fe20000000f00 */
[----:B------:R-:W-:Y:S01]  /*0bb0*/  IMAD.MOV.U32 R10, RZ, RZ, -0x1 ;  /* 0xffffffffff0a7424 */ /* 0x000fe200078e00ff */
[----:B------:R-:W-:Y:S02]  /*0bc0*/  MOV R3, R6 ;  /* 0x0000000600037202 */ /* 0x000fe40000000f00 */
[----:B------:R-:W-:Y:S05]  /*0bd0*/  CALL.REL.NOINC `($__internal_4_$__cuda_sm70_shflsync_down_p) ;  /* 0x0000002000007944 */ /* 0x000fea0003c00000 */
[----:B-1----:R-:W-:Y:S01]  /*0be0*/  IMAD.MOV.U32 R5, RZ, RZ, R7 ;  /* 0x000000ffff057224 */ /* 0x002fe200078e0007 */
[----:B0-----:R-:W-:Y:S05]  /*0bf0*/  BRA `(.L_x_73) ;  /* 0xfffffb2000007947 */ /* 0x001fea000383ffff */
        .weak           $__internal_4_$__cuda_sm70_shflsync_down_p
        .type           $__internal_4_$__cuda_sm70_shflsync_down_p,@function
        .size           $__internal_4_$__cuda_sm70_shflsync_down_p,(.L_x_79 - $__internal_4_$__cuda_sm70_shflsync_down_p)
$__internal_4_$__cuda_sm70_shflsync_down_p:
[----:B------:R-:W-:Y:S01]  /*0c00*/  HFMA2.MMA R5, -RZ, RZ, 0, 0 ;  /* 0x00000000ff057435 */ /* 0x000fe200000001ff */
[----:B------:R-:W-:Y:S04]  /*0c10*/  WARPSYNC R10 ;  /* 0x0000000a00007348 */ /* 0x000fe80003800000 */
[----:B------:R0:W1:Y:S01]  /*0c20*/  SHFL.DOWN PT, R7, R3, R8, R7 ;  /* 0x0800000803077389 */ /* 0x00006200000e0007 */
[----:B------:R-:W-:Y:S05]  /*0c30*/  RET.REL.NODEC R4 `(_Z10cleanup_v3PfS_S_S_bi) ;  /* 0xfffff3c004007950 */ /* 0x000fea0003c3ffff */
.L_x_74:
        /* <DEDUP_REMOVED lines=12> */
.L_x_79:


//--------------------- .nv.shared._Z25multi_tensor_apply_kernelI18TensorListMetadataILi2EE18L2NormScaleFunctorIN3c104HalfES4_EJPfS6_fbiEEvlPViT_T0_DpT1_ --------------------------
	.section	.nv.shared._Z25multi_tensor_apply_kernelI18TensorListMetadataILi2EE18L2NormScaleFunctorIN3c104HalfES4_EJPfS6_fbiEEvlPViT_T0_DpT1_,"aw",@nobits
	.sectionflags	@""
	.align	4
.nv.shared._Z25multi_tensor_apply_kernelI18TensorListMetadataILi2EE18L2NormScaleFunctorIN3c104HalfES4_EJPfS6_fbiEEvlPViT_T0_DpT1_:
	.zero		2048


//--------------------- .nv.global                --------------------------
	.section	.nv.global,"aw",@nobits
.nv.global:
	.type		_ZN66_INTERNAL_d578279a_35_multi_tensor_l2norm_scale_kernel_cu_018dad974cuda3std3__48in_placeE,@object
	.size		_ZN66_INTERNAL_d578279a_35_multi_tensor_l2norm_scale_kernel_cu_018dad974cuda3std3__48in_placeE,(_ZN66_INTERNAL_d578279a_35_multi_tensor_l2norm_scale_kernel_cu_018dad974cuda3std6ranges3__45__cpo8distanceE - _ZN66_INTERNAL_d578279a_35_multi_tensor_l2norm_scale_kernel_cu_018dad974cuda3std3__48in_placeE)
_ZN66_INTERNAL_d578279a_35_multi_tensor_l2norm_scale_kernel_cu_018dad974cuda3std3__48in_placeE:
	.zero		1
	.type		_ZN66_INTERNAL_d578279a_35_multi_tensor_l2norm_scale_kernel_cu_018dad974cuda3std6ranges3__45__cpo8distanceE,@object
	.size		_ZN66_INTERNAL_d578279a_35_multi_tensor_l2norm_scale_kernel_cu_018dad974cuda3std6ranges3__45__cpo8distanceE,(_ZN66_INTERNAL_d578279a_35_multi_tensor_l2norm_scale_kernel_cu_018dad974cuda3std3__45__cpo6cbeginE - _ZN66_INTERNAL_d578279a_35_multi_tensor_l2norm_scale_kernel_cu_018dad974cuda3std6ranges3__45__cpo8distanceE)
_ZN66_INTERNAL_d578279a_35_multi_tensor_l2norm_scale_kernel_cu_018dad974cuda3std6ranges3__45__cpo8distanceE:
	.zero		1
	.type		_ZN66_INTERNAL_d578279a_35_multi_tensor_l2norm_scale_kernel_cu_018dad974cuda3std3__45__cpo6cbeginE,@object
	.size		_ZN66_INTERNAL_d578279a_35_multi_tensor_l2norm_scale_kernel_cu_018dad974cuda3std3__45__cpo6cbeginE,(_ZN66_INTERNAL_d578279a_35_multi_tensor_l2norm_scale_kernel_cu_018dad974cuda3std6ranges3__45__cpo7advanceE - _ZN66_INTERNAL_d578279a_35_multi_tensor_l2norm_scale_kernel_cu_018dad974cuda3std3__45__cpo6cbeginE)
_ZN66_INTERNAL_d578279a_35_multi_tensor_l2norm_scale_kernel_cu_018dad974cuda3std3__45__cpo6cbeginE:
	.zero		1
	.type		_ZN66_INTERNAL_d578279a_35_multi_tensor_l2norm_scale_kernel_cu_018dad974cuda3std6ranges3__45__cpo7advanceE,@object
	.size		_ZN66_INTERNAL_d578279a_35_multi_tensor_l2norm_scale_kernel_cu_018dad974cuda3std6ranges3__45__cpo7advanceE,(_ZN66_INTERNAL_d578279a_35_multi_tensor_l2norm_scale_kernel_cu_018dad974cuda3std3__45__cpo7crbeginE - _ZN66_INTERNAL_d578279a_35_multi_tensor_l2norm_scale_kernel_cu_018dad974cuda3std6ranges3__45__cpo7advanceE)
_ZN66_INTERNAL_d578279a_35_multi_tensor_l2norm_scale_kernel_cu_018dad974cuda3std6ranges3__45__cpo7advanceE:
	.zero		1
	.type		_ZN66_INTERNAL_d578279a_35_multi_tensor_l2norm_scale_kernel_cu_018dad974cuda3std3__45__cpo7crbeginE,@object
	.size		_ZN66_INTERNAL_d578279a_35_multi_tensor_l2norm_scale_kernel_cu_018dad974cuda3std3__45__cpo7crbeginE,(_ZN66_INTERNAL_d578279a_35_multi_tensor_l2norm_scale_kernel_cu_018dad974cuda3std6ranges3__45__cpo4dataE - _ZN66_INTERNAL_d578279a_35_multi_tensor_l2norm_scale_kernel_cu_018dad974cuda3std3__45__cpo7crbeginE)
_ZN66_INTERNAL_d578279a_35_multi_tensor_l2norm_scale_kernel_cu_018dad974cuda3std3__45__cpo7crbeginE:
	.zero		1
	.type		_ZN66_INTERNAL_d578279a_35_multi_tensor_l2norm_scale_kernel_cu_018dad974cuda3std6ranges3__45__cpo4dataE,@object
	.size		_ZN66_INTERNAL_d578279a_35_multi_tensor_l2norm_scale_kernel_cu_018dad974cuda3std6ranges3__45__cpo4dataE,(_ZN66_INTERNAL_d578279a_35_multi_tensor_l2norm_scale_kernel_cu_018dad974cuda3std6ranges3__45__cpo5beginE - _ZN66_INTERNAL_d578279a_35_multi_tensor_l2norm_scale_kernel_cu_018dad974cuda3std6ranges3__45__cpo4dataE)
_ZN66_INTERNAL_d578279a_35_multi_tensor_l2norm_scale_kernel_cu_018dad974cuda3std6ranges3__45__cpo4dataE:
	.zero		1
	.type		_ZN66_INTERNAL_d578279a_35_multi_tensor_l2norm_scale_kernel_cu_018dad974cuda3std6ranges3__45__cpo5beginE,@object
	.size		_ZN66_INTERNAL_d578279a_35_multi_tensor_l2norm_scale_kernel_cu_018dad974cuda3std6ranges3__45__cpo5beginE,(_ZN66_INTERNAL_d578279a_35_multi_tensor_l2norm_scale_kernel_cu_018dad974cuda3std3__468_GLOBAL__N__d578279a_35_multi_tensor_l2norm_scale_kernel_cu_018dad976ignoreE - _ZN66_INTERNAL_d578279a_35_multi_tensor_l2norm_scale_kernel_cu_018dad974cuda3std6ranges3__45__cpo5beginE)
_ZN66_INTERNAL_d578279a_35_multi_tensor_l2norm_scale_kernel_cu_018dad974cuda3std6ranges3__45__cpo5beginE:
	.zero		1
	.type		_ZN66_INTERNAL_d578279a_35_multi_tensor_l2norm_scale_kernel_cu_018dad974cuda3std3__468_GLOBAL__N__d578279a_35_multi_tensor_l2norm_scale_kernel_cu_018dad976ignoreE,@object
	.size		_ZN66_INTERNAL_d578279a_35_multi_tensor_l2norm_scale_kernel_cu_018dad974cuda3std3__468_GLOBAL__N__d578279a_35_multi_tensor_l2norm_scale_kernel_cu_018dad976ignoreE,(_ZN66_INTERNAL_d578279a_35_multi_tensor_l2norm_scale_kernel_cu_018dad974cuda3std6ranges3__45__cpo4sizeE - _ZN66_INTERNAL_d578279a_35_multi_tensor_l2norm_scale_kernel_cu_018dad974cuda3std3__468_GLOBAL__N__d578279a_35_multi_tensor_l2norm_scale_kernel_cu_018dad976ignoreE)
_ZN66_INTERNAL_d578279a_35_multi_tensor_l2norm_scale_kernel_cu_018dad974cuda3std3__468_GLOBAL__N__d578279a_35_multi_tensor_l2norm_scale_kernel_cu_018dad976ignoreE:
	.zero		1
	.type		_ZN66_INTERNAL_d578279a_35_multi_tensor_l2norm_scale_kernel_cu_018dad974cuda3std6ranges3__45__cpo4sizeE,@object
	.size		_ZN66_INTERNAL_d578279a_35_multi_tensor_l2norm_scale_kernel_cu_018dad974cuda3std6ranges3__45__cpo4sizeE,(_ZN66_INTERNAL_d578279a_35_multi_tensor_l2norm_scale_kernel_cu_018dad974cuda3std3__45__cpo5beginE - _ZN66_INTERNAL_d578279a_35_multi_tensor_l2norm_scale_kernel_cu_018dad974cuda3std6ranges3__45__cpo4sizeE)
_ZN66_INTERNAL_d578279a_35_multi_tensor_l2norm_scale_kernel_cu_018dad974cuda3std6ranges3__45__cpo4sizeE:
	.zero		1
	.type		_ZN66_INTERNAL_d578279a_35_multi_tensor_l2norm_scale_kernel_cu_018dad974cuda3std3__45__cpo5beginE,@object
	.size		_ZN66_INTERNAL_d578279a_35_multi_tensor_l2norm_scale_kernel_cu_018dad974cuda3std3__45__cpo5beginE,(_ZN66_INTERNAL_d578279a_35_multi_tensor_l2norm_scale_kernel_cu_018dad974cuda3std6ranges3__45__cpo6cbeginE - _ZN66_INTERNAL_d578279a_35_multi_tensor_l2norm_scale_kernel_cu_018dad974cuda3std3__45__cpo5beginE)
_ZN66_INTERNAL_d578279a_35_multi_tensor_l2norm_scale_kernel_cu_018dad974cuda3std3__45__cpo5beginE:
	.zero		1
	.type		_ZN66_INTERNAL_d578279a_35_multi_tensor_l2norm_scale_kernel_cu_018dad974cuda3std6ranges3__45__cpo6cbeginE,@object
	.size		_ZN66_INTERNAL_d578279a_35_multi_tensor_l2norm_scale_kernel_cu_018dad974cuda3std6ranges3__45__cpo6cbeginE,(_ZN66_INTERNAL_d578279a_35_multi_tensor_l2norm_scale_kernel_cu_018dad974cuda3std3__45__cpo6rbeginE - _ZN66_INTERNAL_d578279a_35_multi_tensor_l2norm_scale_kernel_cu_018dad974cuda3std6ranges3__45__cpo6cbeginE)
_ZN66_INTERNAL_d578279a_35_multi_tensor_l2norm_scale_kernel_cu_018dad974cuda3std6ranges3__45__cpo6cbeginE:
	.zero		1
	.type		_ZN66_INTERNAL_d578279a_35_multi_tensor_l2norm_scale_kernel_cu_018dad974cuda3std3__45__cpo6rbeginE,@object
	.size		_ZN66_INTERNAL_d578279a_35_multi_tensor_l2norm_scale_kernel_cu_018dad974cuda3std3__45__cpo6rbeginE,(_ZN66_INTERNAL_d578279a_35_multi_tensor_l2norm_scale_kernel_cu_018dad974cuda3std6ranges3__45__cpo4nextE - _ZN66_INTERNAL_d578279a_35_multi_tensor_l2norm_scale_kernel_cu_018dad974cuda3std3__45__cpo6rbeginE)
_ZN66_INTERNAL_d578279a_35_multi_tensor_l2norm_scale_kernel_cu_018dad974cuda3std3__45__cpo6rbeginE:
	.zero		1
	.type		_ZN66_INTERNAL_d578279a_35_multi_tensor_l2norm_scale_kernel_cu_018dad974cuda3std6ranges3__45__cpo4nextE,@object
	.size		_ZN66_INTERNAL_d578279a_35_multi_tensor_l2norm_scale_kernel_cu_018dad974cuda3std6ranges3__45__cpo4nextE,(_ZN66_INTERNAL_d578279a_35_multi_tensor_l2norm_scale_kernel_cu_018dad974cuda3std6ranges3__45__cpo4swapE - _ZN66_INTERNAL_d578279a_35_multi_tensor_l2norm_scale_kernel_cu_018dad974cuda3std6ranges3__45__cpo4nextE)
_ZN66_INTERNAL_d578279a_35_multi_tensor_l2norm_scale_kernel_cu_018dad974cuda3std6ranges3__45__cpo4nextE:
	.zero		1
	.type		_ZN66_INTERNAL_d578279a_35_multi_tensor_l2norm_scale_kernel_cu_018dad974cuda3std6ranges3__45__cpo4swapE,@object
	.size		_ZN66_INTERNAL_d578279a_35_multi_tensor_l2norm_scale_kernel_cu_018dad974cuda3std6ranges3__45__cpo4swapE,(_ZN66_INTERNAL_d578279a_35_multi_tensor_l2norm_scale_kernel_cu_018dad974cuda3std3__420unreachable_sentinelE - _ZN66_INTERNAL_d578279a_35_multi_tensor_l2norm_scale_kernel_cu_018dad974cuda3std6ranges3__45__cpo4swapE)
_ZN66_INTERNAL_d578279a_35_multi_tensor_l2norm_scale_kernel_cu_018dad974cuda3std6ranges3__45__cpo4swapE:
	.zero		1
	.type		_ZN66_INTERNAL_d578279a_35_multi_tensor_l2norm_scale_kernel_cu_018dad974cuda3std3__420unreachable_sentinelE,@object
	.size		_ZN66_INTERNAL_d578279a_35_multi_tensor_l2norm_scale_kernel_cu_018dad974cuda3std3__420unreachable_sentinelE,(_ZN66_INTERNAL_d578279a_35_multi_tensor_l2norm_scale_kernel_cu_018dad976thrust23THRUST_300001_SM_800_NS6system6detail10sequential3seqE - _ZN66_INTERNAL_d578279a_35_multi_tensor_l2norm_scale_kernel_cu_018dad974cuda3std3__420unreachable_sentinelE)
_ZN66_INTERNAL_d578279a_35_multi_tensor_l2norm_scale_kernel_cu_018dad974cuda3std3__420unreachable_sentinelE:
	.zero		1
	.type		_ZN66_INTERNAL_d578279a_35_multi_tensor_l2norm_scale_kernel_cu_018dad976thrust23THRUST_300001_SM_800_NS6system6detail10sequential3seqE,@object
	.size		_ZN66_INTERNAL_d578279a_35_multi_tensor_l2norm_scale_kernel_cu_018dad976thrust23THRUST_300001_SM_800_NS6system6detail10sequential3seqE,(_ZN66_INTERNAL_d578279a_35_multi_tensor_l2norm_scale_kernel_cu_018dad974cuda3std3__45__cpo4cendE - _ZN66_INTERNAL_d578279a_35_multi_tensor_l2norm_scale_kernel_cu_018dad976thrust23THRUST_300001_SM_800_NS6system6detail10sequential3seqE)
_ZN66_INTERNAL_d578279a_35_multi_tensor_l2norm_scale_kernel_cu_018dad976thrust23THRUST_300001_SM_800_NS6system6detail10sequential3seqE:
	.zero		1
	.type		_ZN66_INTERNAL_d578279a_35_multi_tensor_l2norm_scale_kernel_cu_018dad974cuda3std3__45__cpo4cendE,@object
	.size		_ZN66_INTERNAL_d578279a_35_multi_tensor_l2norm_scale_kernel_cu_018dad974cuda3std3__45__cpo4cendE,(_ZN66_INTERNAL_d578279a_35_multi_tensor_l2norm_scale_kernel_cu_018dad974cuda3std6ranges3__45__cpo9iter_swapE - _ZN66_INTERNAL_d578279a_35_multi_tensor_l2norm_scale_kernel_cu_018dad974cuda3std3__45__cpo4cendE)
_ZN66_INTERNAL_d578279a_35_multi_tensor_l2norm_scale_kernel_cu_018dad974cuda3std3__45__cpo4cendE:
	.zero		1
	.type		_ZN66_INTERNAL_d578279a_35_multi_tensor_l2norm_scale_kernel_cu_018dad974cuda3std6ranges3__45__cpo9iter_swapE,@object
	.size		_ZN66_INTERNAL_d578279a_35_multi_tensor_l2norm_scale_kernel_cu_018dad974cuda3std6ranges3__45__cpo9iter_swapE,(_ZN66_INTERNAL_d578279a_35_multi_tensor_l2norm_scale_kernel_cu_018dad974cuda3std3__45__cpo5crendE - _ZN66_INTERNAL_d578279a_35_multi_tensor_l2norm_scale_kernel_cu_018dad974cuda3std6ranges3__45__cpo9iter_swapE)
_ZN66_INTERNAL_d578279a_35_multi_tensor_l2norm_scale_kernel_cu_018dad974cuda3std6ranges3__45__cpo9iter_swapE:
	.zero		1
	.type		_ZN66_INTERNAL_d578279a_35_multi_tensor_l2norm_scale_kernel_cu_018dad974cuda3std3__45__cpo5crendE,@object
	.size		_ZN66_INTERNAL_d578279a_35_multi_tensor_l2norm_scale_kernel_cu_018dad974cuda3std3__45__cpo5crendE,(_ZN66_INTERNAL_d578279a_35_multi_tensor_l2norm_scale_kernel_cu_018dad974cuda3std6ranges3__45__cpo5cdataE - _ZN66_INTERNAL_d578279a_35_multi_tensor_l2norm_scale_kernel_cu_018dad974cuda3std3__45__cpo5crendE)
_ZN66_INTERNAL_d578279a_35_multi_tensor_l2norm_scale_kernel_cu_018dad974cuda3std3__45__cpo5crendE:
	.zero		1
	.type		_ZN66_INTERNAL_d578279a_35_multi_tensor_l2norm_scale_kernel_cu_018dad974cuda3std6ranges3__45__cpo5cdataE,@object
	.size		_ZN66_INTERNAL_d578279a_35_multi_tensor_l2norm_scale_kernel_cu_018dad974cuda3std6ranges3__45__cpo5cdataE,(_ZN66_INTERNAL_d578279a_35_multi_tensor_l2norm_scale_kernel_cu_018dad974cuda3std6ranges3__45__cpo3endE - _ZN66_INTERNAL_d578279a_35_multi_tensor_l2norm_scale_kernel_cu_018dad974cuda3std6ranges3__45__cpo5cdataE)
_ZN66_INTERNAL_d578279a_35_multi_tensor_l2norm_scale_kernel_cu_018dad974cuda3std6ranges3__45__cpo5cdataE:
	.zero		1
	.type		_ZN66_INTERNAL_d578279a_35_multi_tensor_l2norm_scale_kernel_cu_018dad974cuda3std6ranges3__45__cpo3endE,@object
	.size		_ZN66_INTERNAL_d578279a_35_multi_tensor_l2norm_scale_kernel_cu_018dad974cuda3std6ranges3__45__cpo3endE,(_ZN66_INTERNAL_d578279a_35_multi_tensor_l2norm_scale_kernel_cu_018dad974cuda3std3__419piecewise_constructE - _ZN66_INTERNAL_d578279a_35_multi_tensor_l2norm_scale_kernel_cu_018dad974cuda3std6ranges3__45__cpo3endE)
_ZN66_INTERNAL_d578279a_35_multi_tensor_l2norm_scale_kernel_cu_018dad974cuda3std6ranges3__45__cpo3endE:
	.zero		1
	.type		_ZN66_INTERNAL_d578279a_35_multi_tensor_l2norm_scale_kernel_cu_018dad974cuda3std3__419piecewise_constructE,@object
	.size		_ZN66_INTERNAL_d578279a_35_multi_tensor_l2norm_scale_kernel_cu_018dad974cuda3std3__419piecewise_constructE,(_ZN66_INTERNAL_d578279a_35_multi_tensor_l2norm_scale_kernel_cu_018dad974cuda3std6ranges3__45__cpo5ssizeE - _ZN66_INTERNAL_d578279a_35_multi_tensor_l2norm_scale_kernel_cu_018dad974cuda3std3__419piecewise_constructE)
_ZN66_INTERNAL_d578279a_35_multi_tensor_l2norm_scale_kernel_cu_018dad974cuda3std3__419piecewise_constructE:
	.zero		1
	.type		_ZN66_INTERNAL_d578279a_35_multi_tensor_l2norm_scale_kernel_cu_018dad974cuda3std6ranges3__45__cpo5ssizeE,@object
	.size		_ZN66_INTERNAL_d578279a_35_multi_tensor_l2norm_scale_kernel_cu_018dad974cuda3std6ranges3__45__cpo5ssizeE,(_ZN66_INTERNAL_d578279a_35_multi_tensor_l2norm_scale_kernel_cu_018dad974cuda3std3__45__cpo3endE - _ZN66_INTERNAL_d578279a_35_multi_tensor_l2norm_scale_kernel_cu_018dad974cuda3std6ranges3__45__cpo5ssizeE)
_ZN66_INTERNAL_d578279a_35_multi_tensor_l2norm_scale_kernel_cu_018dad974cuda3std6ranges3__45__cpo5ssizeE:
	.zero		1
	.type		_ZN66_INTERNAL_d578279a_35_multi_tensor_l2norm_scale_kernel_cu_018dad974cuda3std3__45__cpo3endE,@object
	.size		_ZN66_INTERNAL_d578279a_35_multi_tensor_l2norm_scale_kernel_cu_018dad974cuda3std3__45__cpo3endE,(_ZN66_INTERNAL_d578279a_35_multi_tensor_l2norm_scale_kernel_cu_018dad974cuda3std6ranges3__45__cpo4cendE - _ZN66_INTERNAL_d578279a_35_multi_tensor_l2norm_scale_kernel_cu_018dad974cuda3std3__45__cpo3endE)
_ZN66_INTERNAL_d578279a_35_multi_tensor_l2norm_scale_kernel_cu_018dad974cuda3std3__45__cpo3endE:
	.zero		1
	.type		_ZN66_INTERNAL_d578279a_35_multi_tensor_l2norm_scale_kernel_cu_018dad974cuda3std6ranges3__45__cpo4cendE,@object
	.size		_ZN66_INTERNAL_d578279a_35_multi_tensor_l2norm_scale_kernel_cu_018dad974cuda3std6ranges3__45__cpo4cendE,(_ZN66_INTERNAL_d578279a_35_multi_tensor_l2norm_scale_kernel_cu_018dad974cuda3std3__45__cpo4rendE - _ZN66_INTERNAL_d578279a_35_multi_tensor_l2norm_scale_kernel_cu_018dad974cuda3std6ranges3__45__cpo4cendE)
_ZN66_INTERNAL_d578279a_35_multi_tensor_l2norm_scale_kernel_cu_018dad974cuda3std6ranges3__45__cpo4cendE:
	.zero		1
	.type		_ZN66_INTERNAL_d578279a_35_multi_tensor_l2norm_scale_kernel_cu_018dad974cuda3std3__45__cpo4rendE,@object
	.size		_ZN66_INTERNAL_d578279a_35_multi_tensor_l2norm_scale_kernel_cu_018dad974cuda3std3__45__cpo4rendE,(_ZN66_INTERNAL_d578279a_35_multi_tensor_l2norm_scale_kernel_cu_018dad974cuda3std6ranges3__45__cpo4prevE - _ZN66_INTERNAL_d578279a_35_multi_tensor_l2norm_scale_kernel_cu_018dad974cuda3std3__45__cpo4rendE)
_ZN66_INTERNAL_d578279a_35_multi_tensor_l2norm_scale_kernel_cu_018dad974cuda3std3__45__cpo4rendE:
	.zero		1
	.type		_ZN66_INTERNAL_d578279a_35_multi_tensor_l2norm_scale_kernel_cu_018dad974cuda3std6ranges3__45__cpo4prevE,@object
	.size		_ZN66_INTERNAL_d578279a_35_multi_tensor_l2norm_scale_kernel_cu_018dad974cuda3std6ranges3__45__cpo4prevE,(_ZN66_INTERNAL_d578279a_35_multi_tensor_l2norm_scale_kernel_cu_018dad974cuda3std6ranges3__45__cpo9iter_moveE - _ZN66_INTERNAL_d578279a_35_multi_tensor_l2norm_scale_kernel_cu_018dad974cuda3std6ranges3__45__cpo4prevE)
_ZN66_INTERNAL_d578279a_35_multi_tensor_l2norm_scale_kernel_cu_018dad974cuda3std6ranges3__45__cpo4prevE:
	.zero		1
	.type		_ZN66_INTERNAL_d578279a_35_multi_tensor_l2norm_scale_kernel_cu_018dad974cuda3std6ranges3__45__cpo9iter_moveE,@object
	.size		_ZN66_INTERNAL_d578279a_35_multi_tensor_l2norm_scale_kernel_cu_018dad974cuda3std6ranges3__45__cpo9iter_moveE,(.L_13 - _ZN66_INTERNAL_d578279a_35_multi_tensor_l2norm_scale_kernel_cu_018dad974cuda3std6ranges3__45__cpo9iter_moveE)
_ZN66_INTERNAL_d578279a_35_multi_tensor_l2norm_scale_kernel_cu_018dad974cuda3std6ranges3__45__cpo9iter_moveE:
	.zero		1
.L_13:


//--------------------- .nv.shared._Z25multi_tensor_apply_kernelI18TensorListMetadataILi2EE18L2NormScaleFunctorIN3c104HalfEfEJPfS6_fbiEEvlPViT_T0_DpT1_ --------------------------
	.section	.nv.shared._Z25multi_tensor_apply_kernelI18TensorListMetadataILi2EE18L2NormScaleFunctorIN3c104HalfEfEJPfS6_fbiEEvlPViT_T0_DpT1_,"aw",@nobits
	.sectionflags	@""
	.align	4
.nv.shared._Z25multi_tensor_apply_kernelI18TensorListMetadataILi2EE18L2NormScaleFunctorIN3c104HalfEfEJPfS6_fbiEEvlPViT_T0_DpT1_:
	.zero		2048


//--------------------- .nv.shared._Z25multi_tensor_apply_kernelI18TensorListMetadataILi2EE18L2NormScaleFunctorIfN3c104HalfEEJPfS6_fbiEEvlPViT_T0_DpT1_ --------------------------
	.section	.nv.shared._Z25multi_tensor_apply_kernelI18TensorListMetadataILi2EE18L2NormScaleFunctorIfN3c104HalfEEJPfS6_fbiEEvlPViT_T0_DpT1_,"aw",@nobits
	.sectionflags	@""
	.align	4
.nv.shared._Z25multi_tensor_apply_kernelI18TensorListMetadataILi2EE18L2NormScaleFunctorIfN3c104HalfEEJPfS6_fbiEEvlPViT_T0_DpT1_:
	.zero		2048


//--------------------- .nv.shared._Z25multi_tensor_apply_kernelI18TensorListMetadataILi2EE18L2NormScaleFunctorIffEJPfS4_fbiEEvlPViT_T0_DpT1_ --------------------------
	.section	.nv.shared._Z25multi_tensor_apply_kernelI18TensorListMetadataILi2EE18L2NormScaleFunctorIffEJPfS4_fbiEEvlPViT_T0_DpT1_,"aw",@nobits
	.sectionflags	@""
	.align	4
.nv.shared._Z25multi_tensor_apply_kernelI18TensorListMetadataILi2EE18L2NormScaleFunctorIffEJPfS4_fbiEEvlPViT_T0_DpT1_:
	.zero		2048


//--------------------- .nv.shared._Z10cleanup_v3PfS_S_S_bi --------------------------
	.section	.nv.shared._Z10cleanup_v3PfS_S_S_bi,"aw",@nobits
	.sectionflags	@""
	.align	4
.nv.shared._Z10cleanup_v3PfS_S_S_bi:
	.zero		2048
